//
// Generated by NVIDIA NVVM Compiler
//
// Compiler Build ID: CL-36424714
// Cuda compilation tools, release 13.0, V13.0.88
// Based on NVVM 20.0.0
//

.version 9.0
.target sm_100
.address_size 64

	// .globl	_Z9ux_kerneliddddddddjdPjS_S_S_y
.func  (.param .align 16 .b8 func_retval0[16]) __internal_trig_reduction_slowpathd
(
	.param .b64 __internal_trig_reduction_slowpathd_param_0
)
;
.global .align 4 .b8 precalc_xorwow_matrix[102400];
.global .align 4 .b8 precalc_xorwow_offset_matrix[102400];
.global .align 4 .b8 mrg32k3aM1[2304];
.global .align 4 .b8 mrg32k3aM2[2304];
.global .align 4 .b8 mrg32k3aM1SubSeq[2016];
.global .align 4 .b8 mrg32k3aM2SubSeq[2016];
.global .align 4 .b8 mrg32k3aM1Seq[2304];
.global .align 4 .b8 mrg32k3aM2Seq[2304];
.const .align 8 .b8 __cr_lgamma_table[72];
.extern .shared .align 16 .b8 sdata[];
.global .align 8 .b8 __cudart_i2opi_d[144] = {8, 93, 141, 31, 177, 95, 251, 107, 234, 146, 82, 138, 247, 57, 7, 61, 123, 241, 229, 235, 199, 186, 39, 117, 45, 234, 95, 158, 102, 63, 70, 79, 183, 9, 203, 39, 207, 126, 54, 109, 31, 109, 10, 90, 139, 17, 47, 239, 15, 152, 5, 222, 255, 151, 248, 31, 59, 40, 249, 189, 139, 95, 132, 156, 244, 57, 83, 131, 57, 214, 145, 57, 65, 126, 95, 180, 38, 112, 156, 233, 132, 68, 187, 46, 245, 53, 130, 232, 62, 167, 41, 177, 28, 235, 29, 254, 28, 146, 209, 9, 234, 46, 73, 6, 224, 210, 77, 66, 58, 110, 36, 183, 97, 197, 187, 222, 171, 99, 81, 254, 65, 144, 67, 60, 153, 149, 98, 219, 192, 221, 52, 245, 209, 87, 39, 252, 41, 21, 68, 78, 110, 131, 249, 162};
.global .align 16 .b8 __cudart_sin_cos_coeffs[128] = {70, 210, 176, 44, 241, 229, 90, 190, 146, 227, 172, 105, 227, 29, 199, 62, 161, 98, 219, 25, 160, 1, 42, 191, 24, 8, 17, 17, 17, 17, 129, 63, 84, 85, 85, 85, 85, 85, 197, 191, 0, 0, 0, 0, 0, 0, 0, 0, 0, 0, 0, 0, 0, 0, 0, 0, 100, 129, 253, 32, 131, 255, 168, 189, 40, 133, 239, 193, 167, 238, 33, 62, 217, 230, 6, 142, 79, 126, 146, 190, 233, 188, 221, 25, 160, 1, 250, 62, 71, 93, 193, 22, 108, 193, 86, 191, 81, 85, 85, 85, 85, 85, 165, 63, 0, 0, 0, 0, 0, 0, 224, 191, 0, 0, 0, 0, 0, 0, 240, 63};

.visible .entry _Z9ux_kerneliddddddddjdPjS_S_S_y(
	.param .u32 _Z9ux_kerneliddddddddjdPjS_S_S_y_param_0,
	.param .f64 _Z9ux_kerneliddddddddjdPjS_S_S_y_param_1,
	.param .f64 _Z9ux_kerneliddddddddjdPjS_S_S_y_param_2,
	.param .f64 _Z9ux_kerneliddddddddjdPjS_S_S_y_param_3,
	.param .f64 _Z9ux_kerneliddddddddjdPjS_S_S_y_param_4,
	.param .f64 _Z9ux_kerneliddddddddjdPjS_S_S_y_param_5,
	.param .f64 _Z9ux_kerneliddddddddjdPjS_S_S_y_param_6,
	.param .f64 _Z9ux_kerneliddddddddjdPjS_S_S_y_param_7,
	.param .f64 _Z9ux_kerneliddddddddjdPjS_S_S_y_param_8,
	.param .u32 _Z9ux_kerneliddddddddjdPjS_S_S_y_param_9,
	.param .f64 _Z9ux_kerneliddddddddjdPjS_S_S_y_param_10,
	.param .u64 .ptr .align 1 _Z9ux_kerneliddddddddjdPjS_S_S_y_param_11,
	.param .u64 .ptr .align 1 _Z9ux_kerneliddddddddjdPjS_S_S_y_param_12,
	.param .u64 .ptr .align 1 _Z9ux_kerneliddddddddjdPjS_S_S_y_param_13,
	.param .u64 .ptr .align 1 _Z9ux_kerneliddddddddjdPjS_S_S_y_param_14,
	.param .u64 _Z9ux_kerneliddddddddjdPjS_S_S_y_param_15
)
{
	.reg .pred 	%p<86>;
	.reg .b32 	%r<959>;
	.reg .b64 	%rd<52>;
	.reg .b64 	%fd<402>;

	ld.param.u32 	%r286, [_Z9ux_kerneliddddddddjdPjS_S_S_y_param_0];
	ld.param.f64 	%fd87, [_Z9ux_kerneliddddddddjdPjS_S_S_y_param_1];
	ld.param.f64 	%fd88, [_Z9ux_kerneliddddddddjdPjS_S_S_y_param_2];
	ld.param.f64 	%fd89, [_Z9ux_kerneliddddddddjdPjS_S_S_y_param_3];
	ld.param.f64 	%fd90, [_Z9ux_kerneliddddddddjdPjS_S_S_y_param_4];
	ld.param.f64 	%fd91, [_Z9ux_kerneliddddddddjdPjS_S_S_y_param_5];
	ld.param.f64 	%fd92, [_Z9ux_kerneliddddddddjdPjS_S_S_y_param_6];
	ld.param.f64 	%fd93, [_Z9ux_kerneliddddddddjdPjS_S_S_y_param_7];
	ld.param.f64 	%fd94, [_Z9ux_kerneliddddddddjdPjS_S_S_y_param_8];
	ld.param.u32 	%r285, [_Z9ux_kerneliddddddddjdPjS_S_S_y_param_9];
	ld.param.f64 	%fd95, [_Z9ux_kerneliddddddddjdPjS_S_S_y_param_10];
	ld.param.u64 	%rd1, [_Z9ux_kerneliddddddddjdPjS_S_S_y_param_11];
	ld.param.u64 	%rd3, [_Z9ux_kerneliddddddddjdPjS_S_S_y_param_13];
	ld.param.u64 	%rd5, [_Z9ux_kerneliddddddddjdPjS_S_S_y_param_15];
	mov.u32 	%r1, %ctaid.x;
	setp.ge.s32 	%p1, %r1, %r286;
	@%p1 bra 	$L__BB0_103;
	mov.u32 	%r2, %tid.x;
	mov.u32 	%r956, %ntid.x;
	mul.wide.u32 	%rd6, %r1, %r956;
	cvt.u64.u32 	%rd7, %r2;
	add.s64 	%rd8, %rd6, %rd7;
	cvt.u32.u64 	%r4, %rd5;
	{ .reg .b32 tmp; mov.b64 {tmp, %r5}, %rd5; }
	cvt.u32.u64 	%r852, %rd8;
	{ .reg .b32 tmp; mov.b64 {tmp, %r851}, %rd8; }
	mov.b32 	%r846, 0;
	mov.b32 	%r288, -766435501;
	mul.hi.u32 	%r289, %r288, %r846;
	mov.b32 	%r290, -845247145;
	mul.hi.u32 	%r291, %r290, %r852;
	mul.lo.s32 	%r292, %r852, -845247145;
	xor.b32  	%r293, %r291, %r4;
	xor.b32  	%r294, %r289, %r851;
	xor.b32  	%r295, %r294, %r5;
	add.s32 	%r8, %r4, -1640531527;
	add.s32 	%r9, %r5, -1150833019;
	mul.hi.u32 	%r296, %r288, %r293;
	mul.lo.s32 	%r297, %r293, -766435501;
	mul.hi.u32 	%r298, %r290, %r295;
	mul.lo.s32 	%r299, %r295, -845247145;
	xor.b32  	%r300, %r292, %r298;
	xor.b32  	%r301, %r300, %r8;
	xor.b32  	%r302, %r296, %r9;
	add.s32 	%r10, %r4, 1013904242;
	add.s32 	%r11, %r5, 1993301258;
	mul.hi.u32 	%r303, %r288, %r301;
	mul.lo.s32 	%r304, %r301, -766435501;
	mul.hi.u32 	%r305, %r290, %r302;
	mul.lo.s32 	%r306, %r302, -845247145;
	xor.b32  	%r307, %r299, %r305;
	xor.b32  	%r308, %r307, %r10;
	xor.b32  	%r309, %r297, %r303;
	xor.b32  	%r310, %r309, %r11;
	add.s32 	%r12, %r4, -626627285;
	add.s32 	%r13, %r5, 842468239;
	mul.hi.u32 	%r311, %r288, %r308;
	mul.lo.s32 	%r312, %r308, -766435501;
	mul.hi.u32 	%r313, %r290, %r310;
	mul.lo.s32 	%r314, %r310, -845247145;
	xor.b32  	%r315, %r306, %r313;
	xor.b32  	%r316, %r315, %r12;
	xor.b32  	%r317, %r304, %r311;
	xor.b32  	%r318, %r317, %r13;
	add.s32 	%r14, %r4, 2027808484;
	add.s32 	%r15, %r5, -308364780;
	mul.hi.u32 	%r319, %r288, %r316;
	mul.lo.s32 	%r320, %r316, -766435501;
	mul.hi.u32 	%r321, %r290, %r318;
	mul.lo.s32 	%r322, %r318, -845247145;
	xor.b32  	%r323, %r314, %r321;
	xor.b32  	%r324, %r323, %r14;
	xor.b32  	%r325, %r312, %r319;
	xor.b32  	%r326, %r325, %r15;
	add.s32 	%r16, %r4, 387276957;
	add.s32 	%r17, %r5, -1459197799;
	mul.hi.u32 	%r327, %r288, %r324;
	mul.lo.s32 	%r328, %r324, -766435501;
	mul.hi.u32 	%r329, %r290, %r326;
	mul.lo.s32 	%r330, %r326, -845247145;
	xor.b32  	%r331, %r322, %r329;
	xor.b32  	%r332, %r331, %r16;
	xor.b32  	%r333, %r320, %r327;
	xor.b32  	%r334, %r333, %r17;
	add.s32 	%r18, %r4, -1253254570;
	add.s32 	%r19, %r5, 1684936478;
	mul.hi.u32 	%r335, %r288, %r332;
	mul.lo.s32 	%r336, %r332, -766435501;
	mul.hi.u32 	%r337, %r290, %r334;
	mul.lo.s32 	%r338, %r334, -845247145;
	xor.b32  	%r339, %r330, %r337;
	xor.b32  	%r340, %r339, %r18;
	xor.b32  	%r341, %r328, %r335;
	xor.b32  	%r342, %r341, %r19;
	add.s32 	%r20, %r4, 1401181199;
	add.s32 	%r21, %r5, 534103459;
	mul.hi.u32 	%r343, %r288, %r340;
	mul.lo.s32 	%r344, %r340, -766435501;
	mul.hi.u32 	%r345, %r290, %r342;
	mul.lo.s32 	%r346, %r342, -845247145;
	xor.b32  	%r347, %r338, %r345;
	xor.b32  	%r348, %r347, %r20;
	xor.b32  	%r349, %r336, %r343;
	xor.b32  	%r350, %r349, %r21;
	add.s32 	%r22, %r4, -239350328;
	add.s32 	%r23, %r5, -616729560;
	mul.hi.u32 	%r351, %r288, %r348;
	mul.lo.s32 	%r352, %r348, -766435501;
	mul.hi.u32 	%r353, %r290, %r350;
	mul.lo.s32 	%r354, %r350, -845247145;
	xor.b32  	%r355, %r346, %r353;
	xor.b32  	%r356, %r355, %r22;
	xor.b32  	%r357, %r344, %r351;
	xor.b32  	%r358, %r357, %r23;
	add.s32 	%r24, %r4, -1879881855;
	add.s32 	%r25, %r5, -1767562579;
	mul.hi.u32 	%r359, %r288, %r356;
	mul.lo.s32 	%r847, %r356, -766435501;
	mul.hi.u32 	%r360, %r290, %r358;
	mul.lo.s32 	%r849, %r358, -845247145;
	xor.b32  	%r361, %r354, %r360;
	xor.b32  	%r850, %r361, %r24;
	xor.b32  	%r362, %r352, %r359;
	xor.b32  	%r848, %r362, %r25;
	setp.ge.u32 	%p2, %r2, %r285;
	mov.u32 	%r853, %r846;
	mov.u32 	%r854, %r846;
	mov.u32 	%r784, %r846;
	@%p2 bra 	$L__BB0_7;
	mov.b32 	%r784, 0;
	mov.u64 	%rd11, __cudart_sin_cos_coeffs;
	mov.u32 	%r783, %r2;
	mov.f64 	%fd369, %fd88;
	mov.f64 	%fd368, %fd87;
	mov.u32 	%r854, %r784;
	mov.u32 	%r853, %r784;
	mov.u32 	%r49, %r847;
	mov.u32 	%r50, %r784;
$L__BB0_3:
	mul.f64 	%fd96, %fd369, %fd369;
	fma.rn.f64 	%fd3, %fd368, %fd368, %fd96;
	setp.leu.f64 	%p3, %fd3, 0d3FF0000000000000;
	@%p3 bra 	$L__BB0_5;
	div.rn.f64 	%fd368, %fd368, %fd3;
	div.rn.f64 	%fd369, %fd369, %fd3;
$L__BB0_5:
	add.f64 	%fd97, %fd368, 0dBFC0D9FD31C98C08;
	add.f64 	%fd98, %fd369, 0dBFF0000000000000;
	mul.f64 	%fd99, %fd98, %fd98;
	fma.rn.f64 	%fd100, %fd97, %fd97, %fd99;
	sqrt.rn.f64 	%fd101, %fd100;
	add.f64 	%fd102, %fd101, 0dBFC0D9FD31C98BEA;
	add.f64 	%fd103, %fd368, 0dBFF0000000000000;
	add.f64 	%fd104, %fd369, 0dBFC0D9FD31C98C08;
	mul.f64 	%fd105, %fd104, %fd104;
	fma.rn.f64 	%fd106, %fd103, %fd103, %fd105;
	sqrt.rn.f64 	%fd107, %fd106;
	add.f64 	%fd108, %fd107, 0dBFC0D9FD31C98C08;
	setp.gt.f64 	%p4, %fd102, %fd108;
	selp.f64 	%fd8, %fd108, %fd102, %p4;
	setp.geu.f64 	%p5, %fd8, %fd95;
	@%p5 bra 	$L__BB0_13;
	setp.geu.f64 	%p20, %fd368, 0d3FE0000000000000;
	selp.u32 	%r457, 1, 0, %p20;
	add.s32 	%r784, %r784, %r457;
	add.s32 	%r783, %r783, %r956;
	mov.u32 	%r846, %r50;
	mov.u32 	%r847, %r49;
	mov.f64 	%fd368, %fd87;
	mov.f64 	%fd369, %fd88;
	bra.uni 	$L__BB0_30;
$L__BB0_7:
	setp.ge.u32 	%p22, %r2, %r285;
	mov.b32 	%r832, 0;
	@%p22 bra 	$L__BB0_31;
	mov.b32 	%r832, 0;
	mov.u64 	%rd19, __cudart_sin_cos_coeffs;
	mov.u32 	%r831, %r2;
	mov.f64 	%fd378, %fd90;
	mov.f64 	%fd377, %fd89;
	mov.u32 	%r113, %r847;
	mov.u32 	%r114, %r846;
$L__BB0_9:
	mul.f64 	%fd164, %fd378, %fd378;
	fma.rn.f64 	%fd26, %fd377, %fd377, %fd164;
	setp.leu.f64 	%p23, %fd26, 0d3FF0000000000000;
	@%p23 bra 	$L__BB0_11;
	div.rn.f64 	%fd377, %fd377, %fd26;
	div.rn.f64 	%fd378, %fd378, %fd26;
$L__BB0_11:
	add.f64 	%fd165, %fd377, 0dBFC0D9FD31C98C08;
	add.f64 	%fd166, %fd378, 0dBFF0000000000000;
	mul.f64 	%fd167, %fd166, %fd166;
	fma.rn.f64 	%fd168, %fd165, %fd165, %fd167;
	sqrt.rn.f64 	%fd169, %fd168;
	add.f64 	%fd170, %fd169, 0dBFC0D9FD31C98BEA;
	add.f64 	%fd171, %fd377, 0dBFF0000000000000;
	add.f64 	%fd172, %fd378, 0dBFC0D9FD31C98C08;
	mul.f64 	%fd173, %fd172, %fd172;
	fma.rn.f64 	%fd174, %fd171, %fd171, %fd173;
	sqrt.rn.f64 	%fd175, %fd174;
	add.f64 	%fd176, %fd175, 0dBFC0D9FD31C98C08;
	setp.gt.f64 	%p24, %fd170, %fd176;
	selp.f64 	%fd31, %fd176, %fd170, %p24;
	setp.geu.f64 	%p25, %fd31, %fd95;
	@%p25 bra 	$L__BB0_37;
	setp.geu.f64 	%p40, %fd377, 0d3FE0000000000000;
	selp.u32 	%r553, 1, 0, %p40;
	add.s32 	%r832, %r832, %r553;
	add.s32 	%r831, %r831, %r956;
	mov.u32 	%r846, %r114;
	mov.u32 	%r847, %r113;
	mov.f64 	%fd377, %fd89;
	mov.f64 	%fd378, %fd90;
	bra.uni 	$L__BB0_54;
$L__BB0_13:
	mov.b32 	%r846, 2;
	setp.eq.s32 	%p6, %r50, 1;
	mov.u32 	%r797, %r849;
	mov.u32 	%r847, %r49;
	@%p6 bra 	$L__BB0_22;
	setp.eq.s32 	%p7, %r50, 3;
	@%p7 bra 	$L__BB0_18;
	setp.ne.s32 	%p8, %r50, 2;
	@%p8 bra 	$L__BB0_17;
	mov.b32 	%r846, 3;
	mov.u32 	%r797, %r848;
	mov.u32 	%r847, %r49;
	bra.uni 	$L__BB0_22;
$L__BB0_17:
	add.s32 	%r846, %r50, 1;
	mov.u32 	%r797, %r850;
	mov.u32 	%r847, %r49;
	bra.uni 	$L__BB0_22;
$L__BB0_18:
	add.s32 	%r854, %r854, 1;
	setp.ne.s32 	%p9, %r854, 0;
	@%p9 bra 	$L__BB0_21;
	add.s32 	%r853, %r853, 1;
	setp.ne.s32 	%p10, %r853, 0;
	@%p10 bra 	$L__BB0_21;
	add.s32 	%r852, %r852, 1;
	setp.eq.s32 	%p11, %r852, 0;
	selp.u32 	%r366, 1, 0, %p11;
	add.s32 	%r851, %r851, %r366;
	mov.b32 	%r853, 0;
$L__BB0_21:
	mov.b32 	%r368, -766435501;
	mul.hi.u32 	%r369, %r368, %r854;
	mul.lo.s32 	%r370, %r854, -766435501;
	mov.b32 	%r371, -845247145;
	mul.hi.u32 	%r372, %r371, %r852;
	mul.lo.s32 	%r373, %r852, -845247145;
	xor.b32  	%r374, %r372, %r4;
	xor.b32  	%r375, %r374, %r853;
	xor.b32  	%r376, %r369, %r5;
	xor.b32  	%r377, %r376, %r851;
	mul.hi.u32 	%r378, %r368, %r375;
	mul.lo.s32 	%r379, %r375, -766435501;
	mul.hi.u32 	%r380, %r371, %r377;
	mul.lo.s32 	%r381, %r377, -845247145;
	xor.b32  	%r382, %r373, %r380;
	xor.b32  	%r383, %r382, %r8;
	xor.b32  	%r384, %r370, %r378;
	xor.b32  	%r385, %r384, %r9;
	mul.hi.u32 	%r386, %r368, %r383;
	mul.lo.s32 	%r387, %r383, -766435501;
	mul.hi.u32 	%r388, %r371, %r385;
	mul.lo.s32 	%r389, %r385, -845247145;
	xor.b32  	%r390, %r381, %r388;
	xor.b32  	%r391, %r390, %r10;
	xor.b32  	%r392, %r379, %r386;
	xor.b32  	%r393, %r392, %r11;
	mul.hi.u32 	%r394, %r368, %r391;
	mul.lo.s32 	%r395, %r391, -766435501;
	mul.hi.u32 	%r396, %r371, %r393;
	mul.lo.s32 	%r397, %r393, -845247145;
	xor.b32  	%r398, %r389, %r396;
	xor.b32  	%r399, %r398, %r12;
	xor.b32  	%r400, %r387, %r394;
	xor.b32  	%r401, %r400, %r13;
	mul.hi.u32 	%r402, %r368, %r399;
	mul.lo.s32 	%r403, %r399, -766435501;
	mul.hi.u32 	%r404, %r371, %r401;
	mul.lo.s32 	%r405, %r401, -845247145;
	xor.b32  	%r406, %r397, %r404;
	xor.b32  	%r407, %r406, %r14;
	xor.b32  	%r408, %r395, %r402;
	xor.b32  	%r409, %r408, %r15;
	mul.hi.u32 	%r410, %r368, %r407;
	mul.lo.s32 	%r411, %r407, -766435501;
	mul.hi.u32 	%r412, %r371, %r409;
	mul.lo.s32 	%r413, %r409, -845247145;
	xor.b32  	%r414, %r405, %r412;
	xor.b32  	%r415, %r414, %r16;
	xor.b32  	%r416, %r403, %r410;
	xor.b32  	%r417, %r416, %r17;
	mul.hi.u32 	%r418, %r368, %r415;
	mul.lo.s32 	%r419, %r415, -766435501;
	mul.hi.u32 	%r420, %r371, %r417;
	mul.lo.s32 	%r421, %r417, -845247145;
	xor.b32  	%r422, %r413, %r420;
	xor.b32  	%r423, %r422, %r18;
	xor.b32  	%r424, %r411, %r418;
	xor.b32  	%r425, %r424, %r19;
	mul.hi.u32 	%r426, %r368, %r423;
	mul.lo.s32 	%r427, %r423, -766435501;
	mul.hi.u32 	%r428, %r371, %r425;
	mul.lo.s32 	%r429, %r425, -845247145;
	xor.b32  	%r430, %r421, %r428;
	xor.b32  	%r431, %r430, %r20;
	xor.b32  	%r432, %r419, %r426;
	xor.b32  	%r433, %r432, %r21;
	mul.hi.u32 	%r434, %r368, %r431;
	mul.lo.s32 	%r435, %r431, -766435501;
	mul.hi.u32 	%r436, %r371, %r433;
	mul.lo.s32 	%r437, %r433, -845247145;
	xor.b32  	%r438, %r429, %r436;
	xor.b32  	%r439, %r438, %r22;
	xor.b32  	%r440, %r427, %r434;
	xor.b32  	%r441, %r440, %r23;
	mul.hi.u32 	%r442, %r368, %r439;
	mul.lo.s32 	%r847, %r439, -766435501;
	mul.hi.u32 	%r443, %r371, %r441;
	mul.lo.s32 	%r849, %r441, -845247145;
	xor.b32  	%r444, %r437, %r443;
	xor.b32  	%r850, %r444, %r24;
	xor.b32  	%r445, %r435, %r442;
	xor.b32  	%r848, %r445, %r25;
	mov.b32 	%r846, 0;
	mov.u32 	%r797, %r49;
$L__BB0_22:
	mov.f64 	%fd109, 0d0000000000000000;
	mov.f64 	%fd110, 0d7FF0000000000000;
	mul.rn.f64 	%fd371, %fd110, %fd109;
	cvt.rn.f64.u32 	%fd111, %r797;
	fma.rn.f64 	%fd112, %fd111, 0d3DF0000000000000, 0d3DF0000000000000;
	mul.f64 	%fd10, %fd112, 0d401921FB54442D18;
	setp.eq.f64 	%p12, %fd10, 0d7FF0000000000000;
	mov.b32 	%r808, 1;
	@%p12 bra 	$L__BB0_26;
	mul.f64 	%fd113, %fd10, 0d3FE45F306DC9C883;
	cvt.rni.s32.f64 	%r807, %fd113;
	cvt.rn.f64.s32 	%fd114, %r807;
	fma.rn.f64 	%fd115, %fd114, 0dBFF921FB54442D18, %fd10;
	fma.rn.f64 	%fd116, %fd114, 0dBC91A62633145C00, %fd115;
	fma.rn.f64 	%fd371, %fd114, 0dB97B839A252049C0, %fd116;
	setp.ltu.f64 	%p13, %fd10, 0d41E0000000000000;
	@%p13 bra 	$L__BB0_25;
	{ // callseq 0, 0
	.param .b64 param0;
	st.param.f64 	[param0], %fd10;
	.param .align 16 .b8 retval0[16];
	call.uni (retval0), 
	__internal_trig_reduction_slowpathd, 
	(
	param0
	);
	ld.param.f64 	%fd371, [retval0];
	ld.param.b32 	%r807, [retval0+8];
	} // callseq 0
$L__BB0_25:
	add.s32 	%r808, %r807, 1;
$L__BB0_26:
	mov.f64 	%fd118, 0d0000000000000000;
	mov.f64 	%fd119, 0d7FF0000000000000;
	mul.rn.f64 	%fd372, %fd119, %fd118;
	shl.b32 	%r450, %r808, 6;
	cvt.u64.u32 	%rd9, %r450;
	and.b64  	%rd10, %rd9, 64;
	add.s64 	%rd12, %rd11, %rd10;
	mul.rn.f64 	%fd120, %fd371, %fd371;
	and.b32  	%r451, %r808, 1;
	setp.eq.b32 	%p15, %r451, 1;
	selp.f64 	%fd121, 0dBDA8FF8320FD8164, 0d3DE5DB65F9785EBA, %p15;
	ld.global.nc.v2.f64 	{%fd122, %fd123}, [%rd12];
	fma.rn.f64 	%fd124, %fd121, %fd120, %fd122;
	fma.rn.f64 	%fd125, %fd124, %fd120, %fd123;
	ld.global.nc.v2.f64 	{%fd126, %fd127}, [%rd12+16];
	fma.rn.f64 	%fd128, %fd125, %fd120, %fd126;
	fma.rn.f64 	%fd129, %fd128, %fd120, %fd127;
	ld.global.nc.v2.f64 	{%fd130, %fd131}, [%rd12+32];
	fma.rn.f64 	%fd132, %fd129, %fd120, %fd130;
	fma.rn.f64 	%fd133, %fd132, %fd120, %fd131;
	fma.rn.f64 	%fd134, %fd133, %fd371, %fd371;
	fma.rn.f64 	%fd135, %fd133, %fd120, 0d3FF0000000000000;
	selp.f64 	%fd136, %fd135, %fd134, %p15;
	and.b32  	%r452, %r808, 2;
	setp.eq.s32 	%p16, %r452, 0;
	sub.f64 	%fd137, %fd118, %fd136;
	selp.f64 	%fd138, %fd136, %fd137, %p16;
	fma.rn.f64 	%fd368, %fd8, %fd138, %fd368;
	mov.b32 	%r809, 0;
	@%p12 bra 	$L__BB0_29;
	mul.f64 	%fd139, %fd10, 0d3FE45F306DC9C883;
	cvt.rni.s32.f64 	%r809, %fd139;
	cvt.rn.f64.s32 	%fd140, %r809;
	fma.rn.f64 	%fd141, %fd140, 0dBFF921FB54442D18, %fd10;
	fma.rn.f64 	%fd142, %fd140, 0dBC91A62633145C00, %fd141;
	fma.rn.f64 	%fd372, %fd140, 0dB97B839A252049C0, %fd142;
	setp.ltu.f64 	%p17, %fd10, 0d41E0000000000000;
	@%p17 bra 	$L__BB0_29;
	{ // callseq 1, 0
	.param .b64 param0;
	st.param.f64 	[param0], %fd10;
	.param .align 16 .b8 retval0[16];
	call.uni (retval0), 
	__internal_trig_reduction_slowpathd, 
	(
	param0
	);
	ld.param.f64 	%fd372, [retval0];
	ld.param.b32 	%r809, [retval0+8];
	} // callseq 1
$L__BB0_29:
	shl.b32 	%r454, %r809, 6;
	cvt.u64.u32 	%rd13, %r454;
	and.b64  	%rd14, %rd13, 64;
	add.s64 	%rd16, %rd11, %rd14;
	mul.rn.f64 	%fd144, %fd372, %fd372;
	and.b32  	%r455, %r809, 1;
	setp.eq.b32 	%p18, %r455, 1;
	selp.f64 	%fd145, 0dBDA8FF8320FD8164, 0d3DE5DB65F9785EBA, %p18;
	ld.global.nc.v2.f64 	{%fd146, %fd147}, [%rd16];
	fma.rn.f64 	%fd148, %fd145, %fd144, %fd146;
	fma.rn.f64 	%fd149, %fd148, %fd144, %fd147;
	ld.global.nc.v2.f64 	{%fd150, %fd151}, [%rd16+16];
	fma.rn.f64 	%fd152, %fd149, %fd144, %fd150;
	fma.rn.f64 	%fd153, %fd152, %fd144, %fd151;
	ld.global.nc.v2.f64 	{%fd154, %fd155}, [%rd16+32];
	fma.rn.f64 	%fd156, %fd153, %fd144, %fd154;
	fma.rn.f64 	%fd157, %fd156, %fd144, %fd155;
	fma.rn.f64 	%fd158, %fd157, %fd372, %fd372;
	fma.rn.f64 	%fd159, %fd157, %fd144, 0d3FF0000000000000;
	selp.f64 	%fd160, %fd159, %fd158, %p18;
	and.b32  	%r456, %r809, 2;
	setp.eq.s32 	%p19, %r456, 0;
	mov.f64 	%fd161, 0d0000000000000000;
	sub.f64 	%fd162, %fd161, %fd160;
	selp.f64 	%fd163, %fd160, %fd162, %p19;
	fma.rn.f64 	%fd369, %fd8, %fd163, %fd369;
	mov.u32 	%r49, %r847;
	mov.u32 	%r50, %r846;
$L__BB0_30:
	setp.lt.u32 	%p21, %r783, %r285;
	@%p21 bra 	$L__BB0_3;
	bra.uni 	$L__BB0_7;
$L__BB0_31:
	setp.ge.u32 	%p42, %r2, %r285;
	mov.b32 	%r880, 0;
	@%p42 bra 	$L__BB0_55;
	mov.f64 	%fd232, 0d0000000000000000;
	mov.f64 	%fd233, 0d7FF0000000000000;
	mul.rn.f64 	%fd23, %fd233, %fd232;
	mov.b32 	%r880, 0;
	mov.u64 	%rd27, __cudart_sin_cos_coeffs;
	mov.u32 	%r879, %r2;
	mov.f64 	%fd387, %fd92;
	mov.f64 	%fd386, %fd91;
	mov.u32 	%r177, %r847;
	mov.u32 	%r178, %r846;
$L__BB0_33:
	mul.f64 	%fd234, %fd387, %fd387;
	fma.rn.f64 	%fd49, %fd386, %fd386, %fd234;
	setp.leu.f64 	%p43, %fd49, 0d3FF0000000000000;
	@%p43 bra 	$L__BB0_35;
	div.rn.f64 	%fd386, %fd386, %fd49;
	div.rn.f64 	%fd387, %fd387, %fd49;
$L__BB0_35:
	add.f64 	%fd235, %fd386, 0dBFC0D9FD31C98C08;
	add.f64 	%fd236, %fd387, 0dBFF0000000000000;
	mul.f64 	%fd237, %fd236, %fd236;
	fma.rn.f64 	%fd238, %fd235, %fd235, %fd237;
	sqrt.rn.f64 	%fd239, %fd238;
	add.f64 	%fd240, %fd239, 0dBFC0D9FD31C98BEA;
	add.f64 	%fd241, %fd386, 0dBFF0000000000000;
	add.f64 	%fd242, %fd387, 0dBFC0D9FD31C98C08;
	mul.f64 	%fd243, %fd242, %fd242;
	fma.rn.f64 	%fd244, %fd241, %fd241, %fd243;
	sqrt.rn.f64 	%fd245, %fd244;
	add.f64 	%fd246, %fd245, 0dBFC0D9FD31C98C08;
	setp.gt.f64 	%p44, %fd240, %fd246;
	selp.f64 	%fd54, %fd246, %fd240, %p44;
	setp.geu.f64 	%p45, %fd54, %fd95;
	@%p45 bra 	$L__BB0_61;
	setp.geu.f64 	%p60, %fd386, 0d3FE0000000000000;
	selp.u32 	%r649, 1, 0, %p60;
	add.s32 	%r880, %r880, %r649;
	add.s32 	%r879, %r879, %r956;
	mov.u32 	%r846, %r178;
	mov.u32 	%r847, %r177;
	mov.f64 	%fd386, %fd91;
	mov.f64 	%fd387, %fd92;
	bra.uni 	$L__BB0_78;
$L__BB0_37:
	mov.b32 	%r846, 2;
	setp.eq.s32 	%p26, %r114, 1;
	mov.u32 	%r845, %r849;
	mov.u32 	%r847, %r113;
	@%p26 bra 	$L__BB0_46;
	setp.eq.s32 	%p27, %r114, 3;
	@%p27 bra 	$L__BB0_42;
	setp.ne.s32 	%p28, %r114, 2;
	@%p28 bra 	$L__BB0_41;
	mov.b32 	%r846, 3;
	mov.u32 	%r845, %r848;
	mov.u32 	%r847, %r113;
	bra.uni 	$L__BB0_46;
$L__BB0_41:
	add.s32 	%r846, %r114, 1;
	mov.u32 	%r845, %r850;
	mov.u32 	%r847, %r113;
	bra.uni 	$L__BB0_46;
$L__BB0_42:
	add.s32 	%r854, %r854, 1;
	setp.ne.s32 	%p29, %r854, 0;
	@%p29 bra 	$L__BB0_45;
	add.s32 	%r853, %r853, 1;
	setp.ne.s32 	%p30, %r853, 0;
	@%p30 bra 	$L__BB0_45;
	add.s32 	%r852, %r852, 1;
	setp.eq.s32 	%p31, %r852, 0;
	selp.u32 	%r462, 1, 0, %p31;
	add.s32 	%r851, %r851, %r462;
	mov.b32 	%r853, 0;
$L__BB0_45:
	mov.b32 	%r464, -766435501;
	mul.hi.u32 	%r465, %r464, %r854;
	mul.lo.s32 	%r466, %r854, -766435501;
	mov.b32 	%r467, -845247145;
	mul.hi.u32 	%r468, %r467, %r852;
	mul.lo.s32 	%r469, %r852, -845247145;
	xor.b32  	%r470, %r468, %r4;
	xor.b32  	%r471, %r470, %r853;
	xor.b32  	%r472, %r465, %r5;
	xor.b32  	%r473, %r472, %r851;
	mul.hi.u32 	%r474, %r464, %r471;
	mul.lo.s32 	%r475, %r471, -766435501;
	mul.hi.u32 	%r476, %r467, %r473;
	mul.lo.s32 	%r477, %r473, -845247145;
	xor.b32  	%r478, %r469, %r476;
	xor.b32  	%r479, %r478, %r8;
	xor.b32  	%r480, %r466, %r474;
	xor.b32  	%r481, %r480, %r9;
	mul.hi.u32 	%r482, %r464, %r479;
	mul.lo.s32 	%r483, %r479, -766435501;
	mul.hi.u32 	%r484, %r467, %r481;
	mul.lo.s32 	%r485, %r481, -845247145;
	xor.b32  	%r486, %r477, %r484;
	xor.b32  	%r487, %r486, %r10;
	xor.b32  	%r488, %r475, %r482;
	xor.b32  	%r489, %r488, %r11;
	mul.hi.u32 	%r490, %r464, %r487;
	mul.lo.s32 	%r491, %r487, -766435501;
	mul.hi.u32 	%r492, %r467, %r489;
	mul.lo.s32 	%r493, %r489, -845247145;
	xor.b32  	%r494, %r485, %r492;
	xor.b32  	%r495, %r494, %r12;
	xor.b32  	%r496, %r483, %r490;
	xor.b32  	%r497, %r496, %r13;
	mul.hi.u32 	%r498, %r464, %r495;
	mul.lo.s32 	%r499, %r495, -766435501;
	mul.hi.u32 	%r500, %r467, %r497;
	mul.lo.s32 	%r501, %r497, -845247145;
	xor.b32  	%r502, %r493, %r500;
	xor.b32  	%r503, %r502, %r14;
	xor.b32  	%r504, %r491, %r498;
	xor.b32  	%r505, %r504, %r15;
	mul.hi.u32 	%r506, %r464, %r503;
	mul.lo.s32 	%r507, %r503, -766435501;
	mul.hi.u32 	%r508, %r467, %r505;
	mul.lo.s32 	%r509, %r505, -845247145;
	xor.b32  	%r510, %r501, %r508;
	xor.b32  	%r511, %r510, %r16;
	xor.b32  	%r512, %r499, %r506;
	xor.b32  	%r513, %r512, %r17;
	mul.hi.u32 	%r514, %r464, %r511;
	mul.lo.s32 	%r515, %r511, -766435501;
	mul.hi.u32 	%r516, %r467, %r513;
	mul.lo.s32 	%r517, %r513, -845247145;
	xor.b32  	%r518, %r509, %r516;
	xor.b32  	%r519, %r518, %r18;
	xor.b32  	%r520, %r507, %r514;
	xor.b32  	%r521, %r520, %r19;
	mul.hi.u32 	%r522, %r464, %r519;
	mul.lo.s32 	%r523, %r519, -766435501;
	mul.hi.u32 	%r524, %r467, %r521;
	mul.lo.s32 	%r525, %r521, -845247145;
	xor.b32  	%r526, %r517, %r524;
	xor.b32  	%r527, %r526, %r20;
	xor.b32  	%r528, %r515, %r522;
	xor.b32  	%r529, %r528, %r21;
	mul.hi.u32 	%r530, %r464, %r527;
	mul.lo.s32 	%r531, %r527, -766435501;
	mul.hi.u32 	%r532, %r467, %r529;
	mul.lo.s32 	%r533, %r529, -845247145;
	xor.b32  	%r534, %r525, %r532;
	xor.b32  	%r535, %r534, %r22;
	xor.b32  	%r536, %r523, %r530;
	xor.b32  	%r537, %r536, %r23;
	mul.hi.u32 	%r538, %r464, %r535;
	mul.lo.s32 	%r847, %r535, -766435501;
	mul.hi.u32 	%r539, %r467, %r537;
	mul.lo.s32 	%r849, %r537, -845247145;
	xor.b32  	%r540, %r533, %r539;
	xor.b32  	%r850, %r540, %r24;
	xor.b32  	%r541, %r531, %r538;
	xor.b32  	%r848, %r541, %r25;
	mov.b32 	%r846, 0;
	mov.u32 	%r845, %r113;
$L__BB0_46:
	mov.f64 	%fd177, 0d0000000000000000;
	mov.f64 	%fd178, 0d7FF0000000000000;
	mul.rn.f64 	%fd380, %fd178, %fd177;
	cvt.rn.f64.u32 	%fd179, %r845;
	fma.rn.f64 	%fd180, %fd179, 0d3DF0000000000000, 0d3DF0000000000000;
	mul.f64 	%fd33, %fd180, 0d401921FB54442D18;
	setp.eq.f64 	%p32, %fd33, 0d7FF0000000000000;
	mov.b32 	%r856, 1;
	@%p32 bra 	$L__BB0_50;
	mul.f64 	%fd181, %fd33, 0d3FE45F306DC9C883;
	cvt.rni.s32.f64 	%r855, %fd181;
	cvt.rn.f64.s32 	%fd182, %r855;
	fma.rn.f64 	%fd183, %fd182, 0dBFF921FB54442D18, %fd33;
	fma.rn.f64 	%fd184, %fd182, 0dBC91A62633145C00, %fd183;
	fma.rn.f64 	%fd380, %fd182, 0dB97B839A252049C0, %fd184;
	setp.ltu.f64 	%p33, %fd33, 0d41E0000000000000;
	@%p33 bra 	$L__BB0_49;
	{ // callseq 2, 0
	.param .b64 param0;
	st.param.f64 	[param0], %fd33;
	.param .align 16 .b8 retval0[16];
	call.uni (retval0), 
	__internal_trig_reduction_slowpathd, 
	(
	param0
	);
	ld.param.f64 	%fd380, [retval0];
	ld.param.b32 	%r855, [retval0+8];
	} // callseq 2
$L__BB0_49:
	add.s32 	%r856, %r855, 1;
$L__BB0_50:
	mov.f64 	%fd186, 0d0000000000000000;
	mov.f64 	%fd187, 0d7FF0000000000000;
	mul.rn.f64 	%fd381, %fd187, %fd186;
	shl.b32 	%r546, %r856, 6;
	cvt.u64.u32 	%rd17, %r546;
	and.b64  	%rd18, %rd17, 64;
	add.s64 	%rd20, %rd19, %rd18;
	mul.rn.f64 	%fd188, %fd380, %fd380;
	and.b32  	%r547, %r856, 1;
	setp.eq.b32 	%p35, %r547, 1;
	selp.f64 	%fd189, 0dBDA8FF8320FD8164, 0d3DE5DB65F9785EBA, %p35;
	ld.global.nc.v2.f64 	{%fd190, %fd191}, [%rd20];
	fma.rn.f64 	%fd192, %fd189, %fd188, %fd190;
	fma.rn.f64 	%fd193, %fd192, %fd188, %fd191;
	ld.global.nc.v2.f64 	{%fd194, %fd195}, [%rd20+16];
	fma.rn.f64 	%fd196, %fd193, %fd188, %fd194;
	fma.rn.f64 	%fd197, %fd196, %fd188, %fd195;
	ld.global.nc.v2.f64 	{%fd198, %fd199}, [%rd20+32];
	fma.rn.f64 	%fd200, %fd197, %fd188, %fd198;
	fma.rn.f64 	%fd201, %fd200, %fd188, %fd199;
	fma.rn.f64 	%fd202, %fd201, %fd380, %fd380;
	fma.rn.f64 	%fd203, %fd201, %fd188, 0d3FF0000000000000;
	selp.f64 	%fd204, %fd203, %fd202, %p35;
	and.b32  	%r548, %r856, 2;
	setp.eq.s32 	%p36, %r548, 0;
	sub.f64 	%fd205, %fd186, %fd204;
	selp.f64 	%fd206, %fd204, %fd205, %p36;
	fma.rn.f64 	%fd377, %fd31, %fd206, %fd377;
	mov.b32 	%r857, 0;
	@%p32 bra 	$L__BB0_53;
	mul.f64 	%fd207, %fd33, 0d3FE45F306DC9C883;
	cvt.rni.s32.f64 	%r857, %fd207;
	cvt.rn.f64.s32 	%fd208, %r857;
	fma.rn.f64 	%fd209, %fd208, 0dBFF921FB54442D18, %fd33;
	fma.rn.f64 	%fd210, %fd208, 0dBC91A62633145C00, %fd209;
	fma.rn.f64 	%fd381, %fd208, 0dB97B839A252049C0, %fd210;
	setp.ltu.f64 	%p37, %fd33, 0d41E0000000000000;
	@%p37 bra 	$L__BB0_53;
	{ // callseq 3, 0
	.param .b64 param0;
	st.param.f64 	[param0], %fd33;
	.param .align 16 .b8 retval0[16];
	call.uni (retval0), 
	__internal_trig_reduction_slowpathd, 
	(
	param0
	);
	ld.param.f64 	%fd381, [retval0];
	ld.param.b32 	%r857, [retval0+8];
	} // callseq 3
$L__BB0_53:
	shl.b32 	%r550, %r857, 6;
	cvt.u64.u32 	%rd21, %r550;
	and.b64  	%rd22, %rd21, 64;
	add.s64 	%rd24, %rd19, %rd22;
	mul.rn.f64 	%fd212, %fd381, %fd381;
	and.b32  	%r551, %r857, 1;
	setp.eq.b32 	%p38, %r551, 1;
	selp.f64 	%fd213, 0dBDA8FF8320FD8164, 0d3DE5DB65F9785EBA, %p38;
	ld.global.nc.v2.f64 	{%fd214, %fd215}, [%rd24];
	fma.rn.f64 	%fd216, %fd213, %fd212, %fd214;
	fma.rn.f64 	%fd217, %fd216, %fd212, %fd215;
	ld.global.nc.v2.f64 	{%fd218, %fd219}, [%rd24+16];
	fma.rn.f64 	%fd220, %fd217, %fd212, %fd218;
	fma.rn.f64 	%fd221, %fd220, %fd212, %fd219;
	ld.global.nc.v2.f64 	{%fd222, %fd223}, [%rd24+32];
	fma.rn.f64 	%fd224, %fd221, %fd212, %fd222;
	fma.rn.f64 	%fd225, %fd224, %fd212, %fd223;
	fma.rn.f64 	%fd226, %fd225, %fd381, %fd381;
	fma.rn.f64 	%fd227, %fd225, %fd212, 0d3FF0000000000000;
	selp.f64 	%fd228, %fd227, %fd226, %p38;
	and.b32  	%r552, %r857, 2;
	setp.eq.s32 	%p39, %r552, 0;
	mov.f64 	%fd229, 0d0000000000000000;
	sub.f64 	%fd230, %fd229, %fd228;
	selp.f64 	%fd231, %fd228, %fd230, %p39;
	fma.rn.f64 	%fd378, %fd31, %fd231, %fd378;
	mov.u32 	%r113, %r847;
	mov.u32 	%r114, %r846;
$L__BB0_54:
	setp.lt.u32 	%p41, %r831, %r285;
	@%p41 bra 	$L__BB0_9;
	bra.uni 	$L__BB0_31;
$L__BB0_55:
	setp.ge.u32 	%p62, %r2, %r285;
	mov.b32 	%r918, 0;
	@%p62 bra 	$L__BB0_97;
	mov.f64 	%fd299, 0d0000000000000000;
	mov.f64 	%fd300, 0d7FF0000000000000;
	mul.rn.f64 	%fd46, %fd300, %fd299;
	mov.b32 	%r918, 0;
	mov.u64 	%rd35, __cudart_sin_cos_coeffs;
	mov.u32 	%r917, %r2;
	mov.f64 	%fd396, %fd94;
	mov.f64 	%fd395, %fd93;
$L__BB0_57:
	mul.f64 	%fd301, %fd396, %fd396;
	fma.rn.f64 	%fd69, %fd395, %fd395, %fd301;
	setp.leu.f64 	%p63, %fd69, 0d3FF0000000000000;
	@%p63 bra 	$L__BB0_59;
	div.rn.f64 	%fd395, %fd395, %fd69;
	div.rn.f64 	%fd396, %fd396, %fd69;
$L__BB0_59:
	add.f64 	%fd302, %fd395, 0dBFC0D9FD31C98C08;
	add.f64 	%fd303, %fd396, 0dBFF0000000000000;
	mul.f64 	%fd304, %fd303, %fd303;
	fma.rn.f64 	%fd305, %fd302, %fd302, %fd304;
	sqrt.rn.f64 	%fd306, %fd305;
	add.f64 	%fd307, %fd306, 0dBFC0D9FD31C98BEA;
	add.f64 	%fd308, %fd395, 0dBFF0000000000000;
	add.f64 	%fd309, %fd396, 0dBFC0D9FD31C98C08;
	mul.f64 	%fd310, %fd309, %fd309;
	fma.rn.f64 	%fd311, %fd308, %fd308, %fd310;
	sqrt.rn.f64 	%fd312, %fd311;
	add.f64 	%fd313, %fd312, 0dBFC0D9FD31C98C08;
	setp.gt.f64 	%p64, %fd307, %fd313;
	selp.f64 	%fd74, %fd313, %fd307, %p64;
	setp.geu.f64 	%p65, %fd74, %fd95;
	@%p65 bra 	$L__BB0_79;
	setp.geu.f64 	%p80, %fd395, 0d3FE0000000000000;
	selp.u32 	%r745, 1, 0, %p80;
	add.s32 	%r918, %r918, %r745;
	add.s32 	%r917, %r917, %r956;
	mov.f64 	%fd395, %fd93;
	mov.f64 	%fd396, %fd94;
	bra.uni 	$L__BB0_96;
$L__BB0_61:
	mov.b32 	%r846, 2;
	setp.eq.s32 	%p46, %r178, 1;
	mov.u32 	%r893, %r849;
	mov.u32 	%r847, %r177;
	@%p46 bra 	$L__BB0_70;
	setp.eq.s32 	%p47, %r178, 3;
	@%p47 bra 	$L__BB0_66;
	setp.ne.s32 	%p48, %r178, 2;
	@%p48 bra 	$L__BB0_65;
	mov.b32 	%r846, 3;
	mov.u32 	%r893, %r848;
	mov.u32 	%r847, %r177;
	bra.uni 	$L__BB0_70;
$L__BB0_65:
	add.s32 	%r846, %r178, 1;
	mov.u32 	%r893, %r850;
	mov.u32 	%r847, %r177;
	bra.uni 	$L__BB0_70;
$L__BB0_66:
	add.s32 	%r854, %r854, 1;
	setp.ne.s32 	%p49, %r854, 0;
	@%p49 bra 	$L__BB0_69;
	add.s32 	%r853, %r853, 1;
	setp.ne.s32 	%p50, %r853, 0;
	@%p50 bra 	$L__BB0_69;
	add.s32 	%r852, %r852, 1;
	setp.eq.s32 	%p51, %r852, 0;
	selp.u32 	%r558, 1, 0, %p51;
	add.s32 	%r851, %r851, %r558;
	mov.b32 	%r853, 0;
$L__BB0_69:
	mov.b32 	%r560, -766435501;
	mul.hi.u32 	%r561, %r560, %r854;
	mul.lo.s32 	%r562, %r854, -766435501;
	mov.b32 	%r563, -845247145;
	mul.hi.u32 	%r564, %r563, %r852;
	mul.lo.s32 	%r565, %r852, -845247145;
	xor.b32  	%r566, %r564, %r4;
	xor.b32  	%r567, %r566, %r853;
	xor.b32  	%r568, %r561, %r5;
	xor.b32  	%r569, %r568, %r851;
	mul.hi.u32 	%r570, %r560, %r567;
	mul.lo.s32 	%r571, %r567, -766435501;
	mul.hi.u32 	%r572, %r563, %r569;
	mul.lo.s32 	%r573, %r569, -845247145;
	xor.b32  	%r574, %r565, %r572;
	xor.b32  	%r575, %r574, %r8;
	xor.b32  	%r576, %r562, %r570;
	xor.b32  	%r577, %r576, %r9;
	mul.hi.u32 	%r578, %r560, %r575;
	mul.lo.s32 	%r579, %r575, -766435501;
	mul.hi.u32 	%r580, %r563, %r577;
	mul.lo.s32 	%r581, %r577, -845247145;
	xor.b32  	%r582, %r573, %r580;
	xor.b32  	%r583, %r582, %r10;
	xor.b32  	%r584, %r571, %r578;
	xor.b32  	%r585, %r584, %r11;
	mul.hi.u32 	%r586, %r560, %r583;
	mul.lo.s32 	%r587, %r583, -766435501;
	mul.hi.u32 	%r588, %r563, %r585;
	mul.lo.s32 	%r589, %r585, -845247145;
	xor.b32  	%r590, %r581, %r588;
	xor.b32  	%r591, %r590, %r12;
	xor.b32  	%r592, %r579, %r586;
	xor.b32  	%r593, %r592, %r13;
	mul.hi.u32 	%r594, %r560, %r591;
	mul.lo.s32 	%r595, %r591, -766435501;
	mul.hi.u32 	%r596, %r563, %r593;
	mul.lo.s32 	%r597, %r593, -845247145;
	xor.b32  	%r598, %r589, %r596;
	xor.b32  	%r599, %r598, %r14;
	xor.b32  	%r600, %r587, %r594;
	xor.b32  	%r601, %r600, %r15;
	mul.hi.u32 	%r602, %r560, %r599;
	mul.lo.s32 	%r603, %r599, -766435501;
	mul.hi.u32 	%r604, %r563, %r601;
	mul.lo.s32 	%r605, %r601, -845247145;
	xor.b32  	%r606, %r597, %r604;
	xor.b32  	%r607, %r606, %r16;
	xor.b32  	%r608, %r595, %r602;
	xor.b32  	%r609, %r608, %r17;
	mul.hi.u32 	%r610, %r560, %r607;
	mul.lo.s32 	%r611, %r607, -766435501;
	mul.hi.u32 	%r612, %r563, %r609;
	mul.lo.s32 	%r613, %r609, -845247145;
	xor.b32  	%r614, %r605, %r612;
	xor.b32  	%r615, %r614, %r18;
	xor.b32  	%r616, %r603, %r610;
	xor.b32  	%r617, %r616, %r19;
	mul.hi.u32 	%r618, %r560, %r615;
	mul.lo.s32 	%r619, %r615, -766435501;
	mul.hi.u32 	%r620, %r563, %r617;
	mul.lo.s32 	%r621, %r617, -845247145;
	xor.b32  	%r622, %r613, %r620;
	xor.b32  	%r623, %r622, %r20;
	xor.b32  	%r624, %r611, %r618;
	xor.b32  	%r625, %r624, %r21;
	mul.hi.u32 	%r626, %r560, %r623;
	mul.lo.s32 	%r627, %r623, -766435501;
	mul.hi.u32 	%r628, %r563, %r625;
	mul.lo.s32 	%r629, %r625, -845247145;
	xor.b32  	%r630, %r621, %r628;
	xor.b32  	%r631, %r630, %r22;
	xor.b32  	%r632, %r619, %r626;
	xor.b32  	%r633, %r632, %r23;
	mul.hi.u32 	%r634, %r560, %r631;
	mul.lo.s32 	%r847, %r631, -766435501;
	mul.hi.u32 	%r635, %r563, %r633;
	mul.lo.s32 	%r849, %r633, -845247145;
	xor.b32  	%r636, %r629, %r635;
	xor.b32  	%r850, %r636, %r24;
	xor.b32  	%r637, %r627, %r634;
	xor.b32  	%r848, %r637, %r25;
	mov.b32 	%r846, 0;
	mov.u32 	%r893, %r177;
$L__BB0_70:
	cvt.rn.f64.u32 	%fd247, %r893;
	fma.rn.f64 	%fd248, %fd247, 0d3DF0000000000000, 0d3DF0000000000000;
	mul.f64 	%fd55, %fd248, 0d401921FB54442D18;
	setp.eq.f64 	%p52, %fd55, 0d7FF0000000000000;
	mov.b32 	%r904, 1;
	mov.f64 	%fd389, %fd23;
	@%p52 bra 	$L__BB0_74;
	mul.f64 	%fd249, %fd55, 0d3FE45F306DC9C883;
	cvt.rni.s32.f64 	%r903, %fd249;
	cvt.rn.f64.s32 	%fd250, %r903;
	fma.rn.f64 	%fd251, %fd250, 0dBFF921FB54442D18, %fd55;
	fma.rn.f64 	%fd252, %fd250, 0dBC91A62633145C00, %fd251;
	fma.rn.f64 	%fd389, %fd250, 0dB97B839A252049C0, %fd252;
	setp.ltu.f64 	%p53, %fd55, 0d41E0000000000000;
	@%p53 bra 	$L__BB0_73;
	{ // callseq 4, 0
	.param .b64 param0;
	st.param.f64 	[param0], %fd55;
	.param .align 16 .b8 retval0[16];
	call.uni (retval0), 
	__internal_trig_reduction_slowpathd, 
	(
	param0
	);
	ld.param.f64 	%fd389, [retval0];
	ld.param.b32 	%r903, [retval0+8];
	} // callseq 4
$L__BB0_73:
	add.s32 	%r904, %r903, 1;
$L__BB0_74:
	shl.b32 	%r642, %r904, 6;
	cvt.u64.u32 	%rd25, %r642;
	and.b64  	%rd26, %rd25, 64;
	add.s64 	%rd28, %rd27, %rd26;
	mul.rn.f64 	%fd254, %fd389, %fd389;
	and.b32  	%r643, %r904, 1;
	setp.eq.b32 	%p55, %r643, 1;
	selp.f64 	%fd255, 0dBDA8FF8320FD8164, 0d3DE5DB65F9785EBA, %p55;
	ld.global.nc.v2.f64 	{%fd256, %fd257}, [%rd28];
	fma.rn.f64 	%fd258, %fd255, %fd254, %fd256;
	fma.rn.f64 	%fd259, %fd258, %fd254, %fd257;
	ld.global.nc.v2.f64 	{%fd260, %fd261}, [%rd28+16];
	fma.rn.f64 	%fd262, %fd259, %fd254, %fd260;
	fma.rn.f64 	%fd263, %fd262, %fd254, %fd261;
	ld.global.nc.v2.f64 	{%fd264, %fd265}, [%rd28+32];
	fma.rn.f64 	%fd266, %fd263, %fd254, %fd264;
	fma.rn.f64 	%fd267, %fd266, %fd254, %fd265;
	fma.rn.f64 	%fd268, %fd267, %fd389, %fd389;
	fma.rn.f64 	%fd269, %fd267, %fd254, 0d3FF0000000000000;
	selp.f64 	%fd270, %fd269, %fd268, %p55;
	and.b32  	%r644, %r904, 2;
	setp.eq.s32 	%p56, %r644, 0;
	mov.f64 	%fd271, 0d0000000000000000;
	sub.f64 	%fd272, %fd271, %fd270;
	selp.f64 	%fd273, %fd270, %fd272, %p56;
	fma.rn.f64 	%fd386, %fd54, %fd273, %fd386;
	mov.b32 	%r905, 0;
	mov.f64 	%fd390, %fd23;
	@%p52 bra 	$L__BB0_77;
	mul.f64 	%fd274, %fd55, 0d3FE45F306DC9C883;
	cvt.rni.s32.f64 	%r905, %fd274;
	cvt.rn.f64.s32 	%fd275, %r905;
	fma.rn.f64 	%fd276, %fd275, 0dBFF921FB54442D18, %fd55;
	fma.rn.f64 	%fd277, %fd275, 0dBC91A62633145C00, %fd276;
	fma.rn.f64 	%fd390, %fd275, 0dB97B839A252049C0, %fd277;
	setp.ltu.f64 	%p57, %fd55, 0d41E0000000000000;
	@%p57 bra 	$L__BB0_77;
	{ // callseq 5, 0
	.param .b64 param0;
	st.param.f64 	[param0], %fd55;
	.param .align 16 .b8 retval0[16];
	call.uni (retval0), 
	__internal_trig_reduction_slowpathd, 
	(
	param0
	);
	ld.param.f64 	%fd390, [retval0];
	ld.param.b32 	%r905, [retval0+8];
	} // callseq 5
$L__BB0_77:
	shl.b32 	%r646, %r905, 6;
	cvt.u64.u32 	%rd29, %r646;
	and.b64  	%rd30, %rd29, 64;
	add.s64 	%rd32, %rd27, %rd30;
	mul.rn.f64 	%fd279, %fd390, %fd390;
	and.b32  	%r647, %r905, 1;
	setp.eq.b32 	%p58, %r647, 1;
	selp.f64 	%fd280, 0dBDA8FF8320FD8164, 0d3DE5DB65F9785EBA, %p58;
	ld.global.nc.v2.f64 	{%fd281, %fd282}, [%rd32];
	fma.rn.f64 	%fd283, %fd280, %fd279, %fd281;
	fma.rn.f64 	%fd284, %fd283, %fd279, %fd282;
	ld.global.nc.v2.f64 	{%fd285, %fd286}, [%rd32+16];
	fma.rn.f64 	%fd287, %fd284, %fd279, %fd285;
	fma.rn.f64 	%fd288, %fd287, %fd279, %fd286;
	ld.global.nc.v2.f64 	{%fd289, %fd290}, [%rd32+32];
	fma.rn.f64 	%fd291, %fd288, %fd279, %fd289;
	fma.rn.f64 	%fd292, %fd291, %fd279, %fd290;
	fma.rn.f64 	%fd293, %fd292, %fd390, %fd390;
	fma.rn.f64 	%fd294, %fd292, %fd279, 0d3FF0000000000000;
	selp.f64 	%fd295, %fd294, %fd293, %p58;
	and.b32  	%r648, %r905, 2;
	setp.eq.s32 	%p59, %r648, 0;
	mov.f64 	%fd296, 0d0000000000000000;
	sub.f64 	%fd297, %fd296, %fd295;
	selp.f64 	%fd298, %fd295, %fd297, %p59;
	fma.rn.f64 	%fd387, %fd54, %fd298, %fd387;
	mov.u32 	%r177, %r847;
	mov.u32 	%r178, %r846;
$L__BB0_78:
	setp.lt.u32 	%p61, %r879, %r285;
	@%p61 bra 	$L__BB0_33;
	bra.uni 	$L__BB0_55;
$L__BB0_79:
	mov.b32 	%r932, 2;
	setp.eq.s32 	%p66, %r846, 1;
	mov.u32 	%r931, %r849;
	mov.u32 	%r933, %r847;
	@%p66 bra 	$L__BB0_88;
	setp.eq.s32 	%p67, %r846, 3;
	@%p67 bra 	$L__BB0_84;
	setp.ne.s32 	%p68, %r846, 2;
	@%p68 bra 	$L__BB0_83;
	mov.b32 	%r932, 3;
	mov.u32 	%r931, %r848;
	mov.u32 	%r933, %r847;
	bra.uni 	$L__BB0_88;
$L__BB0_83:
	add.s32 	%r932, %r846, 1;
	mov.u32 	%r931, %r850;
	mov.u32 	%r933, %r847;
	bra.uni 	$L__BB0_88;
$L__BB0_84:
	add.s32 	%r854, %r854, 1;
	setp.ne.s32 	%p69, %r854, 0;
	@%p69 bra 	$L__BB0_87;
	add.s32 	%r853, %r853, 1;
	setp.ne.s32 	%p70, %r853, 0;
	@%p70 bra 	$L__BB0_87;
	add.s32 	%r852, %r852, 1;
	setp.eq.s32 	%p71, %r852, 0;
	selp.u32 	%r654, 1, 0, %p71;
	add.s32 	%r851, %r851, %r654;
	mov.b32 	%r853, 0;
$L__BB0_87:
	mov.b32 	%r656, -766435501;
	mul.hi.u32 	%r657, %r656, %r854;
	mul.lo.s32 	%r658, %r854, -766435501;
	mov.b32 	%r659, -845247145;
	mul.hi.u32 	%r660, %r659, %r852;
	mul.lo.s32 	%r661, %r852, -845247145;
	xor.b32  	%r662, %r660, %r4;
	xor.b32  	%r663, %r662, %r853;
	xor.b32  	%r664, %r657, %r5;
	xor.b32  	%r665, %r664, %r851;
	mul.hi.u32 	%r666, %r656, %r663;
	mul.lo.s32 	%r667, %r663, -766435501;
	mul.hi.u32 	%r668, %r659, %r665;
	mul.lo.s32 	%r669, %r665, -845247145;
	xor.b32  	%r670, %r661, %r668;
	xor.b32  	%r671, %r670, %r8;
	xor.b32  	%r672, %r658, %r666;
	xor.b32  	%r673, %r672, %r9;
	mul.hi.u32 	%r674, %r656, %r671;
	mul.lo.s32 	%r675, %r671, -766435501;
	mul.hi.u32 	%r676, %r659, %r673;
	mul.lo.s32 	%r677, %r673, -845247145;
	xor.b32  	%r678, %r669, %r676;
	xor.b32  	%r679, %r678, %r10;
	xor.b32  	%r680, %r667, %r674;
	xor.b32  	%r681, %r680, %r11;
	mul.hi.u32 	%r682, %r656, %r679;
	mul.lo.s32 	%r683, %r679, -766435501;
	mul.hi.u32 	%r684, %r659, %r681;
	mul.lo.s32 	%r685, %r681, -845247145;
	xor.b32  	%r686, %r677, %r684;
	xor.b32  	%r687, %r686, %r12;
	xor.b32  	%r688, %r675, %r682;
	xor.b32  	%r689, %r688, %r13;
	mul.hi.u32 	%r690, %r656, %r687;
	mul.lo.s32 	%r691, %r687, -766435501;
	mul.hi.u32 	%r692, %r659, %r689;
	mul.lo.s32 	%r693, %r689, -845247145;
	xor.b32  	%r694, %r685, %r692;
	xor.b32  	%r695, %r694, %r14;
	xor.b32  	%r696, %r683, %r690;
	xor.b32  	%r697, %r696, %r15;
	mul.hi.u32 	%r698, %r656, %r695;
	mul.lo.s32 	%r699, %r695, -766435501;
	mul.hi.u32 	%r700, %r659, %r697;
	mul.lo.s32 	%r701, %r697, -845247145;
	xor.b32  	%r702, %r693, %r700;
	xor.b32  	%r703, %r702, %r16;
	xor.b32  	%r704, %r691, %r698;
	xor.b32  	%r705, %r704, %r17;
	mul.hi.u32 	%r706, %r656, %r703;
	mul.lo.s32 	%r707, %r703, -766435501;
	mul.hi.u32 	%r708, %r659, %r705;
	mul.lo.s32 	%r709, %r705, -845247145;
	xor.b32  	%r710, %r701, %r708;
	xor.b32  	%r711, %r710, %r18;
	xor.b32  	%r712, %r699, %r706;
	xor.b32  	%r713, %r712, %r19;
	mul.hi.u32 	%r714, %r656, %r711;
	mul.lo.s32 	%r715, %r711, -766435501;
	mul.hi.u32 	%r716, %r659, %r713;
	mul.lo.s32 	%r717, %r713, -845247145;
	xor.b32  	%r718, %r709, %r716;
	xor.b32  	%r719, %r718, %r20;
	xor.b32  	%r720, %r707, %r714;
	xor.b32  	%r721, %r720, %r21;
	mul.hi.u32 	%r722, %r656, %r719;
	mul.lo.s32 	%r723, %r719, -766435501;
	mul.hi.u32 	%r724, %r659, %r721;
	mul.lo.s32 	%r725, %r721, -845247145;
	xor.b32  	%r726, %r717, %r724;
	xor.b32  	%r727, %r726, %r22;
	xor.b32  	%r728, %r715, %r722;
	xor.b32  	%r729, %r728, %r23;
	mul.hi.u32 	%r730, %r656, %r727;
	mul.lo.s32 	%r933, %r727, -766435501;
	mul.hi.u32 	%r731, %r659, %r729;
	mul.lo.s32 	%r849, %r729, -845247145;
	xor.b32  	%r732, %r725, %r731;
	xor.b32  	%r850, %r732, %r24;
	xor.b32  	%r733, %r723, %r730;
	xor.b32  	%r848, %r733, %r25;
	mov.b32 	%r932, 0;
	mov.u32 	%r931, %r847;
$L__BB0_88:
	cvt.rn.f64.u32 	%fd314, %r931;
	fma.rn.f64 	%fd315, %fd314, 0d3DF0000000000000, 0d3DF0000000000000;
	mul.f64 	%fd75, %fd315, 0d401921FB54442D18;
	setp.eq.f64 	%p72, %fd75, 0d7FF0000000000000;
	mov.b32 	%r942, 1;
	mov.f64 	%fd398, %fd46;
	@%p72 bra 	$L__BB0_92;
	mul.f64 	%fd316, %fd75, 0d3FE45F306DC9C883;
	cvt.rni.s32.f64 	%r941, %fd316;
	cvt.rn.f64.s32 	%fd317, %r941;
	fma.rn.f64 	%fd318, %fd317, 0dBFF921FB54442D18, %fd75;
	fma.rn.f64 	%fd319, %fd317, 0dBC91A62633145C00, %fd318;
	fma.rn.f64 	%fd398, %fd317, 0dB97B839A252049C0, %fd319;
	setp.ltu.f64 	%p73, %fd75, 0d41E0000000000000;
	@%p73 bra 	$L__BB0_91;
	{ // callseq 6, 0
	.param .b64 param0;
	st.param.f64 	[param0], %fd75;
	.param .align 16 .b8 retval0[16];
	call.uni (retval0), 
	__internal_trig_reduction_slowpathd, 
	(
	param0
	);
	ld.param.f64 	%fd398, [retval0];
	ld.param.b32 	%r941, [retval0+8];
	} // callseq 6
$L__BB0_91:
	add.s32 	%r942, %r941, 1;
$L__BB0_92:
	shl.b32 	%r738, %r942, 6;
	cvt.u64.u32 	%rd33, %r738;
	and.b64  	%rd34, %rd33, 64;
	add.s64 	%rd36, %rd35, %rd34;
	mul.rn.f64 	%fd321, %fd398, %fd398;
	and.b32  	%r739, %r942, 1;
	setp.eq.b32 	%p75, %r739, 1;
	selp.f64 	%fd322, 0dBDA8FF8320FD8164, 0d3DE5DB65F9785EBA, %p75;
	ld.global.nc.v2.f64 	{%fd323, %fd324}, [%rd36];
	fma.rn.f64 	%fd325, %fd322, %fd321, %fd323;
	fma.rn.f64 	%fd326, %fd325, %fd321, %fd324;
	ld.global.nc.v2.f64 	{%fd327, %fd328}, [%rd36+16];
	fma.rn.f64 	%fd329, %fd326, %fd321, %fd327;
	fma.rn.f64 	%fd330, %fd329, %fd321, %fd328;
	ld.global.nc.v2.f64 	{%fd331, %fd332}, [%rd36+32];
	fma.rn.f64 	%fd333, %fd330, %fd321, %fd331;
	fma.rn.f64 	%fd334, %fd333, %fd321, %fd332;
	fma.rn.f64 	%fd335, %fd334, %fd398, %fd398;
	fma.rn.f64 	%fd336, %fd334, %fd321, 0d3FF0000000000000;
	selp.f64 	%fd337, %fd336, %fd335, %p75;
	and.b32  	%r740, %r942, 2;
	setp.eq.s32 	%p76, %r740, 0;
	mov.f64 	%fd338, 0d0000000000000000;
	sub.f64 	%fd339, %fd338, %fd337;
	selp.f64 	%fd340, %fd337, %fd339, %p76;
	fma.rn.f64 	%fd395, %fd74, %fd340, %fd395;
	mov.b32 	%r943, 0;
	mov.f64 	%fd399, %fd46;
	@%p72 bra 	$L__BB0_95;
	mul.f64 	%fd341, %fd75, 0d3FE45F306DC9C883;
	cvt.rni.s32.f64 	%r943, %fd341;
	cvt.rn.f64.s32 	%fd342, %r943;
	fma.rn.f64 	%fd343, %fd342, 0dBFF921FB54442D18, %fd75;
	fma.rn.f64 	%fd344, %fd342, 0dBC91A62633145C00, %fd343;
	fma.rn.f64 	%fd399, %fd342, 0dB97B839A252049C0, %fd344;
	setp.ltu.f64 	%p77, %fd75, 0d41E0000000000000;
	@%p77 bra 	$L__BB0_95;
	{ // callseq 7, 0
	.param .b64 param0;
	st.param.f64 	[param0], %fd75;
	.param .align 16 .b8 retval0[16];
	call.uni (retval0), 
	__internal_trig_reduction_slowpathd, 
	(
	param0
	);
	ld.param.f64 	%fd399, [retval0];
	ld.param.b32 	%r943, [retval0+8];
	} // callseq 7
$L__BB0_95:
	shl.b32 	%r742, %r943, 6;
	cvt.u64.u32 	%rd37, %r742;
	and.b64  	%rd38, %rd37, 64;
	add.s64 	%rd40, %rd35, %rd38;
	mul.rn.f64 	%fd346, %fd399, %fd399;
	and.b32  	%r743, %r943, 1;
	setp.eq.b32 	%p78, %r743, 1;
	selp.f64 	%fd347, 0dBDA8FF8320FD8164, 0d3DE5DB65F9785EBA, %p78;
	ld.global.nc.v2.f64 	{%fd348, %fd349}, [%rd40];
	fma.rn.f64 	%fd350, %fd347, %fd346, %fd348;
	fma.rn.f64 	%fd351, %fd350, %fd346, %fd349;
	ld.global.nc.v2.f64 	{%fd352, %fd353}, [%rd40+16];
	fma.rn.f64 	%fd354, %fd351, %fd346, %fd352;
	fma.rn.f64 	%fd355, %fd354, %fd346, %fd353;
	ld.global.nc.v2.f64 	{%fd356, %fd357}, [%rd40+32];
	fma.rn.f64 	%fd358, %fd355, %fd346, %fd356;
	fma.rn.f64 	%fd359, %fd358, %fd346, %fd357;
	fma.rn.f64 	%fd360, %fd359, %fd399, %fd399;
	fma.rn.f64 	%fd361, %fd359, %fd346, 0d3FF0000000000000;
	selp.f64 	%fd362, %fd361, %fd360, %p78;
	and.b32  	%r744, %r943, 2;
	setp.eq.s32 	%p79, %r744, 0;
	mov.f64 	%fd363, 0d0000000000000000;
	sub.f64 	%fd364, %fd363, %fd362;
	selp.f64 	%fd365, %fd362, %fd364, %p79;
	fma.rn.f64 	%fd396, %fd74, %fd365, %fd396;
	mov.u32 	%r847, %r933;
	mov.u32 	%r846, %r932;
$L__BB0_96:
	setp.lt.u32 	%p81, %r917, %r285;
	@%p81 bra 	$L__BB0_57;
$L__BB0_97:
	shl.b32 	%r746, %r956, 2;
	mov.u32 	%r747, sdata;
	add.s32 	%r277, %r747, %r746;
	shl.b32 	%r278, %r956, 3;
	shl.b32 	%r748, %r2, 2;
	add.s32 	%r279, %r747, %r748;
	st.shared.u32 	[%r279], %r784;
	add.s32 	%r280, %r277, %r748;
	st.shared.u32 	[%r280], %r832;
	add.s32 	%r281, %r279, %r278;
	st.shared.u32 	[%r281], %r880;
	add.s32 	%r282, %r280, %r278;
	st.shared.u32 	[%r282], %r918;
	bar.sync 	0;
	setp.lt.u32 	%p82, %r956, 2;
	@%p82 bra 	$L__BB0_101;
$L__BB0_98:
	shr.u32 	%r284, %r956, 1;
	setp.ge.u32 	%p83, %r2, %r284;
	@%p83 bra 	$L__BB0_100;
	shl.b32 	%r749, %r284, 2;
	add.s32 	%r750, %r279, %r749;
	ld.shared.u32 	%r751, [%r750];
	ld.shared.u32 	%r752, [%r279];
	add.s32 	%r753, %r752, %r751;
	st.shared.u32 	[%r279], %r753;
	add.s32 	%r754, %r280, %r749;
	ld.shared.u32 	%r755, [%r754];
	ld.shared.u32 	%r756, [%r280];
	add.s32 	%r757, %r756, %r755;
	st.shared.u32 	[%r280], %r757;
	add.s32 	%r758, %r750, %r278;
	ld.shared.u32 	%r759, [%r758];
	ld.shared.u32 	%r760, [%r281];
	add.s32 	%r761, %r760, %r759;
	st.shared.u32 	[%r281], %r761;
	add.s32 	%r762, %r754, %r278;
	ld.shared.u32 	%r763, [%r762];
	ld.shared.u32 	%r764, [%r282];
	add.s32 	%r765, %r764, %r763;
	st.shared.u32 	[%r282], %r765;
$L__BB0_100:
	bar.sync 	0;
	setp.gt.u32 	%p84, %r956, 3;
	mov.u32 	%r956, %r284;
	@%p84 bra 	$L__BB0_98;
$L__BB0_101:
	setp.ne.s32 	%p85, %r2, 0;
	@%p85 bra 	$L__BB0_103;
	ld.param.u64 	%rd51, [_Z9ux_kerneliddddddddjdPjS_S_S_y_param_14];
	ld.param.u64 	%rd50, [_Z9ux_kerneliddddddddjdPjS_S_S_y_param_12];
	add.s32 	%r767, %r277, %r746;
	ld.shared.u32 	%r768, [sdata];
	cvta.to.global.u64 	%rd41, %rd1;
	mul.wide.u32 	%rd42, %r1, 4;
	add.s64 	%rd43, %rd41, %rd42;
	st.global.u32 	[%rd43], %r768;
	ld.shared.u32 	%r769, [%r277];
	cvta.to.global.u64 	%rd44, %rd50;
	add.s64 	%rd45, %rd44, %rd42;
	st.global.u32 	[%rd45], %r769;
	ld.shared.u32 	%r770, [%r767];
	cvta.to.global.u64 	%rd46, %rd3;
	add.s64 	%rd47, %rd46, %rd42;
	st.global.u32 	[%rd47], %r770;
	add.s32 	%r771, %r767, %r746;
	ld.shared.u32 	%r772, [%r771];
	cvta.to.global.u64 	%rd48, %rd51;
	add.s64 	%rd49, %rd48, %rd42;
	st.global.u32 	[%rd49], %r772;
$L__BB0_103:
	ret;

}
.func  (.param .align 16 .b8 func_retval0[16]) __internal_trig_reduction_slowpathd(
	.param .b64 __internal_trig_reduction_slowpathd_param_0
)
{
	.local .align 8 .b8 	__local_depot1[40];
	.reg .b64 	%SP;
	.reg .b64 	%SPL;
	.reg .pred 	%p<10>;
	.reg .b32 	%r<47>;
	.reg .b64 	%rd<74>;
	.reg .b64 	%fd<5>;

	mov.u64 	%SPL, __local_depot1;
	ld.param.f64 	%fd4, [__internal_trig_reduction_slowpathd_param_0];
	add.u64 	%rd1, %SPL, 0;
	{
	.reg .b32 %temp; 
	mov.b64 	{%temp, %r1}, %fd4;
	}
	shr.u32 	%r2, %r1, 20;
	and.b32  	%r3, %r2, 2047;
	setp.eq.s32 	%p1, %r3, 2047;
	mov.b32 	%r46, 0;
	@%p1 bra 	$L__BB1_9;
	add.s32 	%r20, %r3, -1024;
	mov.b64 	%rd20, %fd4;
	shl.b64 	%rd2, %rd20, 11;
	shr.u32 	%r4, %r20, 6;
	sub.s32 	%r45, 15, %r4;
	sub.s32 	%r21, 19, %r4;
	setp.lt.u32 	%p2, %r20, 128;
	selp.b32 	%r6, 18, %r21, %p2;
	setp.ge.s32 	%p3, %r45, %r6;
	mov.b64 	%rd70, 0;
	@%p3 bra 	$L__BB1_4;
	add.s32 	%r23, %r6, %r4;
	neg.s32 	%r43, %r23;
	or.b64  	%rd3, %rd2, -9223372036854775808;
	mov.b64 	%rd70, 0;
	mov.b32 	%r42, 0;
	mov.u64 	%rd25, __cudart_i2opi_d;
	mov.u32 	%r44, %r45;
$L__BB1_3:
	.pragma "nounroll";
	mul.wide.s32 	%rd22, %r42, 8;
	add.s64 	%rd23, %rd1, %rd22;
	mul.wide.s32 	%rd24, %r44, 8;
	add.s64 	%rd26, %rd25, %rd24;
	ld.global.nc.u64 	%rd27, [%rd26];
	{
	.reg .u32 %r0, %r1, %r2, %r3, %alo, %ahi, %blo, %bhi, %clo, %chi;
	mov.b64 	{%alo,%ahi}, %rd27;
	mov.b64 	{%blo,%bhi}, %rd3;
	mov.b64 	{%clo,%chi}, %rd70;
	mad.lo.cc.u32 	%r0, %alo, %blo, %clo;
	madc.hi.cc.u32 	%r1, %alo, %blo, %chi;
	madc.hi.u32 	%r2, %alo, %bhi, 0;
	mad.lo.cc.u32 	%r1, %alo, %bhi, %r1;
	madc.hi.cc.u32 	%r2, %ahi, %blo, %r2;
	madc.hi.u32 	%r3, %ahi, %bhi, 0;
	mad.lo.cc.u32 	%r1, %ahi, %blo, %r1;
	madc.lo.cc.u32 	%r2, %ahi, %bhi, %r2;
	addc.u32 	%r3, %r3, 0;
	mov.b64 	%rd28, {%r0,%r1};
	mov.b64 	%rd70, {%r2,%r3};
	}
	st.local.u64 	[%rd23], %rd28;
	add.s32 	%r44, %r44, 1;
	add.s32 	%r43, %r43, 1;
	add.s32 	%r42, %r42, 1;
	setp.ne.s32 	%p4, %r43, -15;
	mov.u32 	%r45, %r6;
	@%p4 bra 	$L__BB1_3;
$L__BB1_4:
	cvt.s64.s32 	%rd29, %r45;
	cvt.u64.u32 	%rd30, %r4;
	add.s64 	%rd31, %rd30, %rd29;
	shl.b64 	%rd32, %rd31, 3;
	add.s64 	%rd33, %rd1, %rd32;
	st.local.u64 	[%rd33+-120], %rd70;
	and.b32  	%r15, %r2, 63;
	ld.local.u64 	%rd72, [%rd1+16];
	ld.local.u64 	%rd71, [%rd1+24];
	setp.eq.s32 	%p5, %r15, 0;
	@%p5 bra 	$L__BB1_6;
	shl.b64 	%rd34, %rd71, %r15;
	shr.u64 	%rd35, %rd72, 1;
	xor.b32  	%r24, %r15, 63;
	shr.u64 	%rd36, %rd35, %r24;
	or.b64  	%rd71, %rd34, %rd36;
	ld.local.u64 	%rd37, [%rd1+8];
	shl.b64 	%rd38, %rd72, %r15;
	shr.u64 	%rd39, %rd37, 1;
	shr.u64 	%rd40, %rd39, %r24;
	or.b64  	%rd72, %rd38, %rd40;
$L__BB1_6:
	and.b32  	%r25, %r1, -2147483648;
	shr.u64 	%rd41, %rd71, 62;
	cvt.u32.u64 	%r26, %rd41;
	mov.b64 	{%r27, %r28}, %rd71;
	mov.b64 	{%r29, %r30}, %rd72;
	shf.l.wrap.b32 	%r31, %r30, %r27, 2;
	shf.l.wrap.b32 	%r32, %r27, %r28, 2;
	mov.b64 	%rd42, {%r31, %r32};
	shl.b64 	%rd43, %rd72, 2;
	shr.u64 	%rd44, %rd42, 63;
	cvt.u32.u64 	%r33, %rd44;
	add.s32 	%r34, %r33, %r26;
	setp.eq.s32 	%p6, %r25, 0;
	neg.s32 	%r35, %r34;
	selp.b32 	%r46, %r34, %r35, %p6;
	setp.gt.s64 	%p7, %rd42, -1;
	mov.b64 	%rd45, 0;
	{
	.reg .u32 %r0, %r1, %r2, %r3, %a0, %a1, %a2, %a3, %b0, %b1, %b2, %b3;
	mov.b64 	{%a0,%a1}, %rd45;
	mov.b64 	{%a2,%a3}, %rd45;
	mov.b64 	{%b0,%b1}, %rd43;
	mov.b64 	{%b2,%b3}, %rd42;
	sub.cc.u32 	%r0, %a0, %b0;
	subc.cc.u32 	%r1, %a1, %b1;
	subc.cc.u32 	%r2, %a2, %b2;
	subc.u32 	%r3, %a3, %b3;
	mov.b64 	%rd46, {%r0,%r1};
	mov.b64 	%rd47, {%r2,%r3};
	}
	xor.b32  	%r36, %r25, -2147483648;
	selp.b64 	%rd73, %rd42, %rd47, %p7;
	selp.b64 	%rd14, %rd43, %rd46, %p7;
	selp.b32 	%r17, %r25, %r36, %p7;
	clz.b64 	%r37, %rd73;
	cvt.u64.u32 	%rd15, %r37;
	setp.eq.s32 	%p8, %r37, 0;
	@%p8 bra 	$L__BB1_8;
	cvt.u32.u64 	%r38, %rd15;
	and.b32  	%r39, %r38, 63;
	shl.b64 	%rd48, %rd73, %r39;
	shr.u64 	%rd49, %rd14, 1;
	not.b32 	%r40, %r38;
	and.b32  	%r41, %r40, 63;
	shr.u64 	%rd50, %rd49, %r41;
	or.b64  	%rd73, %rd48, %rd50;
$L__BB1_8:
	mov.b64 	%rd51, -3958705157555305931;
	{
	.reg .u32 %r0, %r1, %r2, %r3, %alo, %ahi, %blo, %bhi;
	mov.b64 	{%alo,%ahi}, %rd73;
	mov.b64 	{%blo,%bhi}, %rd51;
	mul.lo.u32 	%r0, %alo, %blo;
	mul.hi.u32 	%r1, %alo, %blo;
	mad.lo.cc.u32 	%r1, %alo, %bhi, %r1;
	madc.hi.u32 	%r2, %alo, %bhi, 0;
	mad.lo.cc.u32 	%r1, %ahi, %blo, %r1;
	madc.hi.cc.u32 	%r2, %ahi, %blo, %r2;
	madc.hi.u32 	%r3, %ahi, %bhi, 0;
	mad.lo.cc.u32 	%r2, %ahi, %bhi, %r2;
	addc.u32 	%r3, %r3, 0;
	mov.b64 	%rd52, {%r0,%r1};
	mov.b64 	%rd53, {%r2,%r3};
	}
	setp.gt.s64 	%p9, %rd53, 0;
	{
	.reg .u32 %r0, %r1, %r2, %r3, %a0, %a1, %a2, %a3, %b0, %b1, %b2, %b3;
	mov.b64 	{%a0,%a1}, %rd52;
	mov.b64 	{%a2,%a3}, %rd53;
	mov.b64 	{%b0,%b1}, %rd52;
	mov.b64 	{%b2,%b3}, %rd53;
	add.cc.u32 	%r0, %a0, %b0;
	addc.cc.u32 	%r1, %a1, %b1;
	addc.cc.u32 	%r2, %a2, %b2;
	addc.u32 	%r3, %a3, %b3;
	mov.b64 	%rd54, {%r0,%r1};
	mov.b64 	%rd55, {%r2,%r3};
	}
	selp.b64 	%rd56, %rd55, %rd53, %p9;
	selp.s64 	%rd57, -1, 0, %p9;
	sub.s64 	%rd58, %rd57, %rd15;
	cvt.u64.u32 	%rd59, %r17;
	shl.b64 	%rd60, %rd59, 32;
	add.s64 	%rd61, %rd56, 1;
	shr.u64 	%rd62, %rd61, 10;
	add.s64 	%rd63, %rd62, 1;
	shr.u64 	%rd64, %rd63, 1;
	shl.b64 	%rd65, %rd58, 52;
	add.s64 	%rd66, %rd65, %rd64;
	add.s64 	%rd67, %rd66, 4602678819172646912;
	or.b64  	%rd68, %rd67, %rd60;
	mov.b64 	%fd4, %rd68;
$L__BB1_9:
	st.param.f64 	[func_retval0], %fd4;
	st.param.b32 	[func_retval0+8], %r46;
	ret;

}


// ===== COMPILED SASS (sm_100) =====

	.target	sm_100

	.elftype	@"ET_EXEC"


//--------------------- .note.nv.tkinfo           --------------------------
	.section	.note.nv.tkinfo,"",@"SHT_NOTE"
	.sectionflags	@"SHF_NOTE_NV_TKINFO"
	.tkinfo
        /*0018*/ 	.word	0x00000002
        /*0030*/ 	.string	""
        /*0030*/ 	.string	"ptxas"
        /*0030*/ 	.string	"Cuda compilation tools, release 13.0, V13.0.88"
        /*0030*/ 	.string	"Build cuda_13.0.r13.0/compiler.36424714_0"
        /*0030*/ 	.string	"-arch sm_100 -m 64 "



//--------------------- .note.nv.cuinfo           --------------------------
	.section	.note.nv.cuinfo,"",@"SHT_NOTE"
	.sectionflags	@"SHF_NOTE_NV_CUINFO"
        /*0018*/ 	.short	0x0002
        /*001a*/ 	.short	0x0064
        /*001c*/ 	.short	0x0082
	.zero		2


//--------------------- .nv.info                  --------------------------
	.section	.nv.info,"",@"SHT_CUDA_INFO"
	.align	4


	//----- nvinfo : EIATTR_REGCOUNT
	.align		4
        /*0000*/ 	.byte	0x04, 0x2f
        /*0002*/ 	.short	(.L_12 - .L_11)
	.align		4
.L_11:
        /*0004*/ 	.word	index@(_Z9ux_kerneliddddddddjdPjS_S_S_y)
        /*0008*/ 	.word	0x00000038


	//----- nvinfo : EIATTR_FRAME_SIZE
	.align		4
.L_12:
        /*000c*/ 	.byte	0x04, 0x11
        /*000e*/ 	.short	(.L_14 - .L_13)
	.align		4
.L_13:
        /*0010*/ 	.word	index@($_Z9ux_kerneliddddddddjdPjS_S_S_y$__internal_trig_reduction_slowpathd)
        /*0014*/ 	.word	0x00000028


	//----- nvinfo : EIATTR_FRAME_SIZE
	.align		4
.L_14:
        /*0018*/ 	.byte	0x04, 0x11
        /*001a*/ 	.short	(.L_16 - .L_15)
	.align		4
.L_15:
        /*001c*/ 	.word	index@($__internal_1_$__cuda_sm20_dsqrt_rn_f64_mediumpath_v1)
        /*0020*/ 	.word	0x00000028


	//----- nvinfo : EIATTR_FRAME_SIZE
	.align		4
.L_16:
        /*0024*/ 	.byte	0x04, 0x11
        /*0026*/ 	.short	(.L_18 - .L_17)
	.align		4
.L_17:
        /*0028*/ 	.word	index@($__internal_0_$__cuda_sm20_div_rn_f64_full)
        /*002c*/ 	.word	0x00000028


	//----- nvinfo : EIATTR_FRAME_SIZE
	.align		4
.L_18:
        /*0030*/ 	.byte	0x04, 0x11
        /*0032*/ 	.short	(.L_20 - .L_19)
	.align		4
.L_19:
        /*0034*/ 	.word	index@(_Z9ux_kerneliddddddddjdPjS_S_S_y)
        /*0038*/ 	.word	0x00000028


	//----- nvinfo : EIATTR_MIN_STACK_SIZE
	.align		4
.L_20:
        /*003c*/ 	.byte	0x04, 0x12
        /*003e*/ 	.short	(.L_22 - .L_21)
	.align		4
.L_21:
        /*0040*/ 	.word	index@(_Z9ux_kerneliddddddddjdPjS_S_S_y)
        /*0044*/ 	.word	0x00000028
.L_22:


//--------------------- .nv.compat                --------------------------
	.section	.nv.compat,"",@"SHT_CUDA_COMPAT_INFO"
	.align	4
        /*0000*/ 	.byte	0x02, 0x09, 0x00, 0x00, 0x02, 0x02, 0x01, 0x00, 0x02, 0x05, 0x05, 0x00, 0x03, 0x07, 0x01, 0x01
        /*0010*/ 	.byte	0x02, 0x03, 0x00, 0x00, 0x02, 0x06, 0x01, 0x00, 0x04, 0x0b, 0x08, 0x00, 0x01, 0x00, 0x00, 0x00
        /*0020*/ 	.byte	0x00, 0x00, 0x00, 0x00


//--------------------- .nv.info._Z9ux_kerneliddddddddjdPjS_S_S_y --------------------------
	.section	.nv.info._Z9ux_kerneliddddddddjdPjS_S_S_y,"",@"SHT_CUDA_INFO"
	.sectionflags	@""
	.align	4


	//----- nvinfo : EIATTR_CUDA_API_VERSION
	.align		4
        /*0000*/ 	.byte	0x04, 0x37
        /*0002*/ 	.short	(.L_24 - .L_23)
.L_23:
        /*0004*/ 	.word	0x00000082


	//----- nvinfo : EIATTR_KPARAM_INFO
	.align		4
.L_24:
        /*0008*/ 	.byte	0x04, 0x17
        /*000a*/ 	.short	(.L_26 - .L_25)
.L_25:
        /*000c*/ 	.word	0x00000000
        /*0010*/ 	.short	0x000f
        /*0012*/ 	.short	0x0078
        /*0014*/ 	.byte	0x00, 0xf0, 0x21, 0x00


	//----- nvinfo : EIATTR_KPARAM_INFO
	.align		4
.L_26:
        /*0018*/ 	.byte	0x04, 0x17
        /*001a*/ 	.short	(.L_28 - .L_27)
.L_27:
        /*001c*/ 	.word	0x00000000
        /*0020*/ 	.short	0x000e
        /*0022*/ 	.short	0x0070
        /*0024*/ 	.byte	0x00, 0xf5, 0x21, 0x00


	//----- nvinfo : EIATTR_KPARAM_INFO
	.align		4
.L_28:
        /*0028*/ 	.byte	0x04, 0x17
        /*002a*/ 	.short	(.L_30 - .L_29)
.L_29:
        /*002c*/ 	.word	0x00000000
        /*0030*/ 	.short	0x000d
        /*0032*/ 	.short	0x0068
        /*0034*/ 	.byte	0x00, 0xf5, 0x21, 0x00


	//----- nvinfo : EIATTR_KPARAM_INFO
	.align		4
.L_30:
        /*0038*/ 	.byte	0x04, 0x17
        /*003a*/ 	.short	(.L_32 - .L_31)
.L_31:
        /*003c*/ 	.word	0x00000000
        /*0040*/ 	.short	0x000c
        /*0042*/ 	.short	0x0060
        /*0044*/ 	.byte	0x00, 0xf5, 0x21, 0x00


	//----- nvinfo : EIATTR_KPARAM_INFO
	.align		4
.L_32:
        /*0048*/ 	.byte	0x04, 0x17
        /*004a*/ 	.short	(.L_34 - .L_33)
.L_33:
        /*004c*/ 	.word	0x00000000
        /*0050*/ 	.short	0x000b
        /*0052*/ 	.short	0x0058
        /*0054*/ 	.byte	0x00, 0xf5, 0x21, 0x00


	//----- nvinfo : EIATTR_KPARAM_INFO
	.align		4
.L_34:
        /*0058*/ 	.byte	0x04, 0x17
        /*005a*/ 	.short	(.L_36 - .L_35)
.L_35:
        /*005c*/ 	.word	0x00000000
        /*0060*/ 	.short	0x000a
        /*0062*/ 	.short	0x0050
        /*0064*/ 	.byte	0x00, 0xf0, 0x21, 0x00


	//----- nvinfo : EIATTR_KPARAM_INFO
	.align		4
.L_36:
        /*0068*/ 	.byte	0x04, 0x17
        /*006a*/ 	.short	(.L_38 - .L_37)
.L_37:
        /*006c*/ 	.word	0x00000000
        /*0070*/ 	.short	0x0009
        /*0072*/ 	.short	0x0048
        /*0074*/ 	.byte	0x00, 0xf0, 0x11, 0x00


	//----- nvinfo : EIATTR_KPARAM_INFO
	.align		4
.L_38:
        /*0078*/ 	.byte	0x04, 0x17
        /*007a*/ 	.short	(.L_40 - .L_39)
.L_39:
        /*007c*/ 	.word	0x00000000
        /*0080*/ 	.short	0x0008
        /*0082*/ 	.short	0x0040
        /*0084*/ 	.byte	0x00, 0xf0, 0x21, 0x00


	//----- nvinfo : EIATTR_KPARAM_INFO
	.align		4
.L_40:
        /*0088*/ 	.byte	0x04, 0x17
        /*008a*/ 	.short	(.L_42 - .L_41)
.L_41:
        /*008c*/ 	.word	0x00000000
        /*0090*/ 	.short	0x0007
        /*0092*/ 	.short	0x0038
        /*0094*/ 	.byte	0x00, 0xf0, 0x21, 0x00


	//----- nvinfo : EIATTR_KPARAM_INFO
	.align		4
.L_42:
        /*0098*/ 	.byte	0x04, 0x17
        /*009a*/ 	.short	(.L_44 - .L_43)
.L_43:
        /*009c*/ 	.word	0x00000000
        /*00a0*/ 	.short	0x0006
        /*00a2*/ 	.short	0x0030
        /*00a4*/ 	.byte	0x00, 0xf0, 0x21, 0x00


	//----- nvinfo : EIATTR_KPARAM_INFO
	.align		4
.L_44:
        /*00a8*/ 	.byte	0x04, 0x17
        /*00aa*/ 	.short	(.L_46 - .L_45)
.L_45:
        /*00ac*/ 	.word	0x00000000
        /*00b0*/ 	.short	0x0005
        /*00b2*/ 	.short	0x0028
        /*00b4*/ 	.byte	0x00, 0xf0, 0x21, 0x00


	//----- nvinfo : EIATTR_KPARAM_INFO
	.align		4
.L_46:
        /*00b8*/ 	.byte	0x04, 0x17
        /*00ba*/ 	.short	(.L_48 - .L_47)
.L_47:
        /*00bc*/ 	.word	0x00000000
        /*00c0*/ 	.short	0x0004
        /*00c2*/ 	.short	0x0020
        /*00c4*/ 	.byte	0x00, 0xf0, 0x21, 0x00


	//----- nvinfo : EIATTR_KPARAM_INFO
	.align		4
.L_48:
        /*00c8*/ 	.byte	0x04, 0x17
        /*00ca*/ 	.short	(.L_50 - .L_49)
.L_49:
        /*00cc*/ 	.word	0x00000000
        /*00d0*/ 	.short	0x0003
        /*00d2*/ 	.short	0x0018
        /*00d4*/ 	.byte	0x00, 0xf0, 0x21, 0x00


	//----- nvinfo : EIATTR_KPARAM_INFO
	.align		4
.L_50:
        /*00d8*/ 	.byte	0x04, 0x17
        /*00da*/ 	.short	(.L_52 - .L_51)
.L_51:
        /*00dc*/ 	.word	0x00000000
        /*00e0*/ 	.short	0x0002
        /*00e2*/ 	.short	0x0010
        /*00e4*/ 	.byte	0x00, 0xf0, 0x21, 0x00


	//----- nvinfo : EIATTR_KPARAM_INFO
	.align		4
.L_52:
        /*00e8*/ 	.byte	0x04, 0x17
        /*00ea*/ 	.short	(.L_54 - .L_53)
.L_53:
        /*00ec*/ 	.word	0x00000000
        /*00f0*/ 	.short	0x0001
        /*00f2*/ 	.short	0x0008
        /*00f4*/ 	.byte	0x00, 0xf0, 0x21, 0x00


	//----- nvinfo : EIATTR_KPARAM_INFO
	.align		4
.L_54:
        /*00f8*/ 	.byte	0x04, 0x17
        /*00fa*/ 	.short	(.L_56 - .L_55)
.L_55:
        /*00fc*/ 	.word	0x00000000
        /*0100*/ 	.short	0x0000
        /*0102*/ 	.short	0x0000
        /*0104*/ 	.byte	0x00, 0xf0, 0x11, 0x00


	//----- nvinfo : EIATTR_SPARSE_MMA_MASK
	.align		4
.L_56:
        /*0108*/ 	.byte	0x03, 0x50
        /*010a*/ 	.short	0x0000


	//----- nvinfo : EIATTR_MAXREG_COUNT
	.align		4
        /*010c*/ 	.byte	0x03, 0x1b
        /*010e*/ 	.short	0x00ff


	//----- nvinfo : EIATTR_NUM_BARRIERS
	.align		4
        /*0110*/ 	.byte	0x02, 0x4c
        /*0112*/ 	.byte	0x01
	.zero		1


	//----- nvinfo : EIATTR_MERCURY_ISA_VERSION
	.align		4
        /*0114*/ 	.byte	0x03, 0x5f
        /*0116*/ 	.short	0x0101


	//----- nvinfo : EIATTR_VRC_CTA_INIT_COUNT
	.align		4
        /*0118*/ 	.byte	0x02, 0x4a
	.zero		1
	.zero		1


	//----- nvinfo : EIATTR_EXIT_INSTR_OFFSETS
	.align		4
        /*011c*/ 	.byte	0x04, 0x1c
        /*011e*/ 	.short	(.L_58 - .L_57)


	//   ....[0]....
.L_57:
        /*0120*/ 	.word	0x00000050


	//   ....[1]....
        /*0124*/ 	.word	0x00006470


	//   ....[2]....
        /*0128*/ 	.word	0x000065d0


	//----- nvinfo : EIATTR_CRS_STACK_SIZE
	.align		4
.L_58:
        /*012c*/ 	.byte	0x04, 0x1e
        /*012e*/ 	.short	(.L_60 - .L_59)
.L_59:
        /*0130*/ 	.word	0x00000000


	//----- nvinfo : EIATTR_CBANK_PARAM_SIZE
	.align		4
.L_60:
        /*0134*/ 	.byte	0x03, 0x19
        /*0136*/ 	.short	0x0080


	//----- nvinfo : EIATTR_PARAM_CBANK
	.align		4
        /*0138*/ 	.byte	0x04, 0x0a
        /*013a*/ 	.short	(.L_62 - .L_61)
	.align		4
.L_61:
        /*013c*/ 	.word	index@(.nv.constant0._Z9ux_kerneliddddddddjdPjS_S_S_y)
        /*0140*/ 	.short	0x0380
        /*0142*/ 	.short	0x0080


	//----- nvinfo : EIATTR_SW_WAR
	.align		4
.L_62:
        /*0144*/ 	.byte	0x04, 0x36
        /*0146*/ 	.short	(.L_64 - .L_63)
.L_63:
        /*0148*/ 	.word	0x00000008
.L_64:


//--------------------- .nv.callgraph             --------------------------
	.section	.nv.callgraph,"",@"SHT_CUDA_CALLGRAPH"
	.align	4
	.sectionentsize	8
	.align		4
        /*0000*/ 	.word	0x00000000
	.align		4
        /*0004*/ 	.word	0xffffffff
	.align		4
        /*0008*/ 	.word	0x00000000
	.align		4
        /*000c*/ 	.word	0xfffffffe
	.align		4
        /*0010*/ 	.word	0x00000000
	.align		4
        /*0014*/ 	.word	0xfffffffd
	.align		4
        /*0018*/ 	.word	0x00000000
	.align		4
        /*001c*/ 	.word	0xfffffffc


//--------------------- .nv.constant4             --------------------------
	.section	.nv.constant4,"a",@progbits
	.align	8
	.align		8
.nv.constant4:
        /*0000*/ 	.dword	precalc_xorwow_matrix
	.align		8
        /*0008*/ 	.dword	precalc_xorwow_offset_matrix
	.align		8
        /*0010*/ 	.dword	mrg32k3aM1
	.align		8
        /*0018*/ 	.dword	mrg32k3aM2
	.align		8
        /*0020*/ 	.dword	mrg32k3aM1SubSeq
	.align		8
        /*0028*/ 	.dword	mrg32k3aM2SubSeq
	.align		8
        /*0030*/ 	.dword	mrg32k3aM1Seq
	.align		8
        /*0038*/ 	.dword	mrg32k3aM2Seq
	.align		8
        /*0040*/ 	.dword	__cudart_i2opi_d
	.align		8
        /*0048*/ 	.dword	__cudart_sin_cos_coeffs


//--------------------- .nv.constant3             --------------------------
	.section	.nv.constant3,"a",@progbits
	.align	8
.nv.constant3:
	.type		__cr_lgamma_table,@object
	.size		__cr_lgamma_table,(.L_8 - __cr_lgamma_table)
__cr_lgamma_table:
        /*0000*/ 	.byte	0x00, 0x00, 0x00, 0x00, 0x00, 0x00, 0x00, 0x00, 0x00, 0x00, 0x00, 0x00, 0x00, 0x00, 0x00, 0x00
        /*0010*/ 	.byte	0xef, 0x39, 0xfa, 0xfe, 0x42, 0x2e, 0xe6, 0x3f, 0x02, 0x20, 0x2a, 0xfa, 0x0b, 0xab, 0xfc, 0x3f
        /*0020*/ 	.byte	0xf9, 0x2c, 0x92, 0x7c, 0xa7, 0x6c, 0x09, 0x40, 0xc9, 0x79, 0x44, 0x3c, 0x64, 0x26, 0x13, 0x40
        /*0030*/ 	.byte	0xca, 0x01, 0xcf, 0x3a, 0x27, 0x51, 0x1a, 0x40, 0x30, 0xcc, 0x2d, 0xf3, 0xe1, 0x0c, 0x21, 0x40
        /*0040*/ 	.byte	0x0d, 0xb7, 0xfc, 0x82, 0x8e, 0x35, 0x25, 0x40
.L_8:


//--------------------- .text._Z9ux_kerneliddddddddjdPjS_S_S_y --------------------------
	.section	.text._Z9ux_kerneliddddddddjdPjS_S_S_y,"ax",@progbits
	.align	128
        .global         _Z9ux_kerneliddddddddjdPjS_S_S_y
        .type           _Z9ux_kerneliddddddddjdPjS_S_S_y,@function
        .size           _Z9ux_kerneliddddddddjdPjS_S_S_y,(.L_x_127 - _Z9ux_kerneliddddddddjdPjS_S_S_y)
        .other          _Z9ux_kerneliddddddddjdPjS_S_S_y,@"STO_CUDA_ENTRY STV_DEFAULT"
_Z9ux_kerneliddddddddjdPjS_S_S_y:
.text._Z9ux_kerneliddddddddjdPjS_S_S_y:
[----:B------:R-:W0:Y:S01]  /*0000*/  LDC R1, c[0x0][0x37c] ;  /* 0x0000df00ff017b82 */ /* 0x000e220000000800 */
[----:B------:R-:W1:Y:S01]  /*0010*/  S2R R0, SR_CTAID.X ;  /* 0x0000000000007919 */ /* 0x000e620000002500 */
[----:B------:R-:W1:Y:S01]  /*0020*/  LDCU UR4, c[0x0][0x380] ;  /* 0x00007000ff0477ac */ /* 0x000e620008000800 */
[----:B0-----:R-:W-:Y:S01]  /*0030*/  VIADD R1, R1, 0xffffffd8 ;  /* 0xffffffd801017836 */ /* 0x001fe20000000000 */
[----:B-1----:R-:W-:-:S13]  /*0040*/  ISETP.GE.AND P0, PT, R0, UR4, PT ;  /* 0x0000000400007c0c */ /* 0x002fda000bf06270 */
[----:B------:R-:W-:Y:S05]  /*0050*/  @P0 EXIT ;  /* 0x000000000000094d */ /* 0x000fea0003800000 */
[----:B------:R-:W0:Y:S01]  /*0060*/  S2R R28, SR_TID.X ;  /* 0x00000000001c7919 */ /* 0x000e220000002100 */
[----:B------:R-:W0:Y:S01]  /*0070*/  LDCU UR30, c[0x0][0x360] ;  /* 0x00006c00ff1e77ac */ /* 0x000e220008000800 */
[----:B------:R-:W-:Y:S01]  /*0080*/  IMAD.MOV.U32 R29, RZ, RZ, RZ ;  /* 0x000000ffff1d7224 */ /* 0x000fe200078e00ff */
[----:B------:R-:W-:Y:S01]  /*0090*/  BSSY.RECONVERGENT B0, `(.L_x_0) ;  /* 0x00001b4000007945 */ /* 0x000fe20003800200 */
[----:B------:R-:W1:Y:S01]  /*00a0*/  LDCU.64 UR4, c[0x0][0x3f8] ;  /* 0x00007f00ff0477ac */ /* 0x000e620008000a00 */
[----:B------:R-:W2:Y:S01]  /*00b0*/  LDCU UR31, c[0x0][0x3c8] ;  /* 0x00007900ff1f77ac */ /* 0x000ea20008000800 */
[----:B------:R-:W3:Y:S01]  /*00c0*/  LDCU.64 UR6, c[0x0][0x358] ;  /* 0x00006b00ff0677ac */ /* 0x000ee20008000a00 */
[----:B------:R-:W4:Y:S01]  /*00d0*/  LDCU UR34, c[0x0][0x3c8] ;  /* 0x00007900ff2277ac */ /* 0x000f220008000800 */
[----:B------:R-:W0:Y:S01]  /*00e0*/  LDCU.64 UR24, c[0x0][0x3d0] ;  /* 0x00007a00ff1877ac */ /* 0x000e220008000a00 */
[----:B-1----:R-:W-:Y:S02]  /*00f0*/  UIADD3 UR8, UPT, UPT, UR4, -0x61c88647, URZ ;  /* 0x9e3779b904087890 */ /* 0x002fe4000fffe0ff */
[----:B------:R-:W-:Y:S01]  /*0100*/  UIADD3 UR9, UPT, UPT, UR5, -0x4498517b, URZ ;  /* 0xbb67ae8505097890 */ /* 0x000fe2000fffe0ff */
[----:B--2---:R-:W-:Y:S01]  /*0110*/  IMAD.U32 R13, RZ, RZ, UR31 ;  /* 0x0000001fff0d7e24 */ /* 0x004fe2000f8e00ff */
[----:B------:R-:W-:-:S02]  /*0120*/  UIADD3 UR10, UPT, UPT, UR5, 0x76cf5d0a, URZ ;  /* 0x76cf5d0a050a7890 */ /* 0x000fc4000fffe0ff */
[----:B------:R-:W-:Y:S01]  /*0130*/  UIADD3 UR11, UPT, UPT, UR4, 0x3c6ef372, URZ ;  /* 0x3c6ef372040b7890 */ /* 0x000fe2000fffe0ff */
[----:B0-----:R-:W-:Y:S01]  /*0140*/  IMAD.WIDE.U32 R2, R0, UR30, R28 ;  /* 0x0000001e00027c25 */ /* 0x001fe2000f8e001c */
[----:B------:R-:W-:Y:S01]  /*0150*/  UIADD3 UR12, UPT, UPT, UR4, -0x255992d5, URZ ;  /* 0xdaa66d2b040c7890 */ /* 0x000fe2000fffe0ff */
[----:B------:R-:W-:Y:S01]  /*0160*/  ISETP.GE.U32.AND P0, PT, R28, R13, PT ;  /* 0x0000000d1c00720c */ /* 0x000fe20003f06070 */
[----:B------:R-:W-:Y:S02]  /*0170*/  UIADD3 UR13, UPT, UPT, UR5, 0x32370b8f, URZ ;  /* 0x32370b8f050d7890 */ /* 0x000fe4000fffe0ff */
[----:B------:R-:W-:Y:S01]  /*0180*/  LOP3.LUT R8, R3, UR5, RZ, 0x3c, !PT ;  /* 0x0000000503087c12 */ /* 0x000fe2000f8e3cff */
[----:B------:R-:W-:Y:S01]  /*0190*/  IMAD.WIDE.U32 R4, R2, -0x326172a9, RZ ;  /* 0xcd9e8d5702047825 */ /* 0x000fe200078e00ff */
[----:B------:R-:W-:Y:S02]  /*01a0*/  UIADD3 UR14, UPT, UPT, UR5, -0x126145ec, URZ ;  /* 0xed9eba14050e7890 */ /* 0x000fe4000fffe0ff */
[----:B------:R-:W-:Y:S01]  /*01b0*/  UIADD3 UR15, UPT, UPT, UR4, 0x78dde6e4, URZ ;  /* 0x78dde6e4040f7890 */ /* 0x000fe2000fffe0ff */
[----:B------:R-:W-:Y:S01]  /*01c0*/  IMAD.WIDE.U32 R8, R8, -0x326172a9, RZ ;  /* 0xcd9e8d5708087825 */ /* 0x000fe200078e00ff */
[----:B------:R-:W-:Y:S01]  /*01d0*/  LOP3.LUT R6, R5, UR4, RZ, 0x3c, !PT ;  /* 0x0000000405067c12 */ /* 0x000fe2000f8e3cff */
[----:B------:R-:W-:-:S02]  /*01e0*/  UIADD3 UR16, UPT, UPT, UR4, 0x1715609d, URZ ;  /* 0x1715609d04107890 */ /* 0x000fc4000fffe0ff */
[----:B------:R-:W-:Y:S01]  /*01f0*/  UIADD3 UR17, UPT, UPT, UR5, -0x56f99767, URZ ;  /* 0xa906689905117890 */ /* 0x000fe2000fffe0ff */
[----:B------:R-:W-:Y:S01]  /*0200*/  LOP3.LUT R4, R4, UR8, R9, 0x96, !PT ;  /* 0x0000000804047c12 */ /* 0x000fe2000f8e9609 */
[----:B------:R-:W-:Y:S01]  /*0210*/  IMAD.WIDE.U32 R6, R6, -0x2daee0ad, RZ ;  /* 0xd2511f5306067825 */ /* 0x000fe200078e00ff */
[----:B------:R-:W-:Y:S02]  /*0220*/  UIADD3 UR19, UPT, UPT, UR5, 0x646e171e, URZ ;  /* 0x646e171e05137890 */ /* 0x000fe4000fffe0ff */
[----:B------:R-:W-:Y:S01]  /*0230*/  UIADD3 UR18, UPT, UPT, UR4, -0x4ab325aa, URZ ;  /* 0xb54cda5604127890 */ /* 0x000fe2000fffe0ff */
[----:B------:R-:W-:Y:S01]  /*0240*/  IMAD.WIDE.U32 R4, R4, -0x2daee0ad, RZ ;  /* 0xd2511f5304047825 */ /* 0x000fe200078e00ff */
[----:B------:R-:W-:Y:S01]  /*0250*/  LOP3.LUT R10, R7, UR9, RZ, 0x3c, !PT ;  /* 0x00000009070a7c12 */ /* 0x000fe2000f8e3cff */
[----:B------:R-:W-:Y:S02]  /*0260*/  UIADD3 UR21, UPT, UPT, UR5, 0x1fd5c5a3, URZ ;  /* 0x1fd5c5a305157890 */ /* 0x000fe4000fffe0ff */
[----:B------:R-:W-:Y:S01]  /*0270*/  UIADD3 UR20, UPT, UPT, UR4, 0x5384540f, URZ ;  /* 0x5384540f04147890 */ /* 0x000fe2000fffe0ff */
[----:B------:R-:W-:Y:S01]  /*0280*/  LOP3.LUT R9, R6, UR10, R5, 0x96, !PT ;  /* 0x0000000a06097c12 */ /* 0x000fe2000f8e9605 */
[----:B------:R-:W-:Y:S01]  /*0290*/  IMAD.WIDE.U32 R10, R10, -0x326172a9, RZ ;  /* 0xcd9e8d570a0a7825 */ /* 0x000fe200078e00ff */
[----:B------:R-:W-:-:S02]  /*02a0*/  UIADD3 UR22, UPT, UPT, UR4, -0xe443238, URZ ;  /* 0xf1bbcdc804167890 */ /* 0x000fc4000fffe0ff */
[----:B------:R-:W-:Y:S02]  /*02b0*/  UIADD3 UR23, UPT, UPT, UR5, -0x24c28bd8, URZ ;  /* 0xdb3d742805177890 */ /* 0x000fe4000fffe0ff */
[----:B------:R-:W-:Y:S01]  /*02c0*/  LOP3.LUT R6, R8, UR11, R11, 0x96, !PT ;  /* 0x0000000b08067c12 */ /* 0x000fe2000f8e960b */
[----:B------:R-:W-:Y:S01]  /*02d0*/  IMAD.WIDE.U32 R8, R9, -0x326172a9, RZ ;  /* 0xcd9e8d5709087825 */ /* 0x000fe200078e00ff */
[----:B------:R-:W-:Y:S02]  /*02e0*/  UIADD3 UR5, UPT, UPT, UR5, -0x695add53, URZ ;  /* 0x96a522ad05057890 */ /* 0x000fe4000fffe0ff */
[----:B------:R-:W-:Y:S01]  /*02f0*/  UIADD3 UR4, UPT, UPT, UR4, -0x700cb87f, URZ ;  /* 0x8ff3478104047890 */ /* 0x000fe2000fffe0ff */
[----:B------:R-:W-:Y:S01]  /*0300*/  IMAD.WIDE.U32 R6, R6, -0x2daee0ad, RZ ;  /* 0xd2511f5306067825 */ /* 0x000fe200078e00ff */
[----:B------:R-:W-:Y:S01]  /*0310*/  LOP3.LUT R5, R10, UR12, R9, 0x96, !PT ;  /* 0x0000000c0a057c12 */ /* 0x000fe2000f8e9609 */
[----:B------:R-:W0:Y:S03]  /*0320*/  LDCU.64 UR26, c[0x4][0x48] ;  /* 0x01000900ff1a77ac */ /* 0x000e260008000a00 */
[----:B------:R-:W-:Y:S01]  /*0330*/  LOP3.LUT R10, R4, UR13, R7, 0x96, !PT ;  /* 0x0000000d040a7c12 */ /* 0x000fe2000f8e9607 */
[----:B------:R-:W-:Y:S01]  /*0340*/  IMAD.WIDE.U32 R4, R5, -0x2daee0ad, RZ ;  /* 0xd2511f5305047825 */ /* 0x000fe200078e00ff */
[----:B------:R-:W1:Y:S03]  /*0350*/  LDCU.64 UR28, c[0x0][0x3f8] ;  /* 0x00007f00ff1c77ac */ /* 0x000e660008000a00 */
[----:B------:R-:W-:Y:S01]  /*0360*/  IMAD.WIDE.U32 R10, R10, -0x326172a9, RZ ;  /* 0xcd9e8d570a0a7825 */ /* 0x000fe200078e00ff */
[----:B------:R-:W-:-:S04]  /*0370*/  LOP3.LUT R9, R6, UR14, R5, 0x96, !PT ;  /* 0x0000000e06097c12 */ /* 0x000fc8000f8e9605 */
[----:B------:R-:W-:Y:S01]  /*0380*/  LOP3.LUT R6, R8, UR15, R11, 0x96, !PT ;  /* 0x0000000f08067c12 */ /* 0x000fe2000f8e960b */
[----:B------:R-:W-:-:S04]  /*0390*/  IMAD.WIDE.U32 R8, R9, -0x326172a9, RZ ;  /* 0xcd9e8d5709087825 */ /* 0x000fc800078e00ff */
        /* <DEDUP_REMOVED lines=15> */
[----:B------:R-:W-:Y:S01]  /*0490*/  IMAD.WIDE.U32 R6, R6, -0x326172a9, RZ ;  /* 0xcd9e8d5706067825 */ /* 0x000fe200078e00ff */
[----:B------:R-:W-:-:S03]  /*04a0*/  CS2R R8, SRZ ;  /* 0x0000000000087805 */ /* 0x000fc6000001ff00 */
[----:B------:R-:W-:Y:S01]  /*04b0*/  IMAD.WIDE.U32 R24, R24, -0x2daee0ad, RZ ;  /* 0xd2511f5318187825 */ /* 0x000fe200078e00ff */
[----:B------:R-:W-:-:S03]  /*04c0*/  LOP3.LUT R4, R4, UR4, R7, 0x96, !PT ;  /* 0x0000000404047c12 */ /* 0x000fc6000f8e9607 */
[----:B------:R-:W-:Y:S01]  /*04d0*/  HFMA2 R7, -RZ, RZ, 0, 0 ;  /* 0x00000000ff077431 */ /* 0x000fe200000001ff */
[----:B------:R-:W-:Y:S01]  /*04e0*/  LOP3.LUT R5, R10, UR5, R25, 0x96, !PT ;  /* 0x000000050a057c12 */ /* 0x000fe2000f8e9619 */
[----:B------:R-:W-:Y:S02]  /*04f0*/  IMAD.U32 R10, RZ, RZ, UR30 ;  /* 0x0000001eff0a7e24 */ /* 0x000fe4000f8e00ff */
[----:B------:R-:W-:Y:S01]  /*0500*/  IMAD.MOV.U32 R25, RZ, RZ, RZ ;  /* 0x000000ffff197224 */ /* 0x000fe200078e00ff */
[----:B01-34-:R-:W-:Y:S06]  /*0510*/  @P0 BRA `(.L_x_1) ;  /* 0x0000001400ac0947 */ /* 0x01bfec0003800000 */
[----:B------:R-:W0:Y:S01]  /*0520*/  LDCU.64 UR30, c[0x0][0x390] ;  /* 0x00007200ff1e77ac */ /* 0x000e220008000a00 */
[----:B------:R-:W-:Y:S01]  /*0530*/  IMAD.MOV.U32 R23, RZ, RZ, R24 ;  /* 0x000000ffff177224 */ /* 0x000fe200078e0018 */
[----:B------:R-:W-:Y:S01]  /*0540*/  CS2R R8, SRZ ;  /* 0x0000000000087805 */ /* 0x000fe2000001ff00 */
[----:B------:R-:W-:Y:S01]  /*0550*/  IMAD.MOV.U32 R11, RZ, RZ, R28 ;  /* 0x000000ffff0b7224 */ /* 0x000fe200078e001c */
[----:B------:R-:W1:Y:S01]  /*0560*/  LDCU.64 UR32, c[0x0][0x388] ;  /* 0x00007100ff2077ac */ /* 0x000e620008000a00 */
[----:B------:R-:W-:Y:S01]  /*0570*/  IMAD.MOV.U32 R7, RZ, RZ, RZ ;  /* 0x000000ffff077224 */ /* 0x000fe200078e00ff */
[----:B------:R-:W-:Y:S01]  /*0580*/  MOV R21, RZ ;  /* 0x000000ff00157202 */ /* 0x000fe20000000f00 */
[----:B0-----:R-:W-:Y:S02]  /*0590*/  IMAD.U32 R38, RZ, RZ, UR30 ;  /* 0x0000001eff267e24 */ /* 0x001fe4000f8e00ff */
[----:B------:R-:W-:Y:S02]  /*05a0*/  IMAD.U32 R39, RZ, RZ, UR31 ;  /* 0x0000001fff277e24 */ /* 0x000fe4000f8e00ff */
[----:B-1----:R-:W-:-:S02]  /*05b0*/  IMAD.U32 R36, RZ, RZ, UR32 ;  /* 0x00000020ff247e24 */ /* 0x002fc4000f8e00ff */
[----:B------:R-:W-:-:S07]  /*05c0*/  IMAD.U32 R37, RZ, RZ, UR33 ;  /* 0x00000021ff257e24 */ /* 0x000fce000f8e00ff */
.L_x_25:
[----:B0-----:R-:W-:Y:S01]  /*05d0*/  DMUL R24, R38, R38 ;  /* 0x0000002626187228 */ /* 0x001fe20000000000 */
[----:B------:R-:W-:Y:S07]  /*05e0*/  BSSY.RECONVERGENT B2, `(.L_x_2) ;  /* 0x0000036000027945 */ /* 0x000fee0003800200 */
[----:B-1----:R-:W-:-:S08]  /*05f0*/  DFMA R24, R36, R36, R24 ;  /* 0x000000242418722b */ /* 0x002fd00000000018 */
[----:B------:R-:W-:-:S14]  /*0600*/  DSETP.GT.AND P0, PT, R24, 1, PT ;  /* 0x3ff000001800742a */ /* 0x000fdc0003f04000 */
[----:B------:R-:W-:Y:S05]  /*0610*/  @!P0 BRA `(.L_x_3) ;  /* 0x0000000000c88947 */ /* 0x000fea0003800000 */
[----:B------:R-:W0:Y:S01]  /*0620*/  MUFU.RCP64H R13, R25 ;  /* 0x00000019000d7308 */ /* 0x000e220000001800 */
[----:B------:R-:W-:Y:S01]  /*0630*/  MOV R12, 0x1 ;  /* 0x00000001000c7802 */ /* 0x000fe20000000f00 */
[----:B------:R-:W-:Y:S01]  /*0640*/  BSSY.RECONVERGENT B3, `(.L_x_4) ;  /* 0x0000013000037945 */ /* 0x000fe20003800200 */
[----:B------:R-:W-:-:S04]  /*0650*/  FSETP.GEU.AND P1, PT, |R37|, 6.5827683646048100446e-37, PT ;  /* 0x036000002500780b */ /* 0x000fc80003f2e200 */
[----:B0-----:R-:W-:-:S08]  /*0660*/  DFMA R14, -R24, R12, 1 ;  /* 0x3ff00000180e742b */ /* 0x001fd0000000010c */
[----:B------:R-:W-:-:S08]  /*0670*/  DFMA R14, R14, R14, R14 ;  /* 0x0000000e0e0e722b */ /* 0x000fd0000000000e */
[----:B------:R-:W-:-:S08]  /*0680*/  DFMA R14, R12, R14, R12 ;  /* 0x0000000e0c0e722b */ /* 0x000fd0000000000c */
[----:B------:R-:W-:-:S08]  /*0690*/  DFMA R12, -R24, R14, 1 ;  /* 0x3ff00000180c742b */ /* 0x000fd0000000010e */
[----:B------:R-:W-:-:S08]  /*06a0*/  DFMA R12, R14, R12, R14 ;  /* 0x0000000c0e0c722b */ /* 0x000fd0000000000e */
[----:B------:R-:W-:-:S08]  /*06b0*/  DMUL R14, R36, R12 ;  /* 0x0000000c240e7228 */ /* 0x000fd00000000000 */
[----:B------:R-:W-:-:S08]  /*06c0*/  DFMA R16, -R24, R14, R36 ;  /* 0x0000000e1810722b */ /* 0x000fd00000000124 */
[----:B------:R-:W-:-:S10]  /*06d0*/  DFMA R12, R12, R16, R14 ;  /* 0x000000100c0c722b */ /* 0x000fd4000000000e */
[----:B------:R-:W-:-:S05]  /*06e0*/  FFMA R14, RZ, R25, R13 ;  /* 0x00000019ff0e7223 */ /* 0x000fca000000000d */
[----:B------:R-:W-:-:S13]  /*06f0*/  FSETP.GT.AND P0, PT, |R14|, 1.469367938527859385e-39, PT ;  /* 0x001000000e00780b */ /* 0x000fda0003f04200 */
[----:B------:R-:W-:Y:S05]  /*0700*/  @P0 BRA P1, `(.L_x_5) ;  /* 0x0000000000180947 */ /* 0x000fea0000800000 */
[----:B------:R-:W-:Y:S01]  /*0710*/  IMAD.MOV.U32 R18, RZ, RZ, R36 ;  /* 0x000000ffff127224 */ /* 0x000fe200078e0024 */
[----:B------:R-:W-:Y:S01]  /*0720*/  MOV R16, 0x770 ;  /* 0x0000077000107802 */ /* 0x000fe20000000f00 */
[----:B------:R-:W-:Y:S02]  /*0730*/  IMAD.MOV.U32 R17, RZ, RZ, R37 ;  /* 0x000000ffff117224 */ /* 0x000fe400078e0025 */
[----:B------:R-:W-:Y:S02]  /*0740*/  IMAD.MOV.U32 R12, RZ, RZ, R24 ;  /* 0x000000ffff0c7224 */ /* 0x000fe400078e0018 */
[----:B------:R-:W-:-:S07]  /*0750*/  IMAD.MOV.U32 R13, RZ, RZ, R25 ;  /* 0x000000ffff0d7224 */ /* 0x000fce00078e0019 */
[----:B------:R-:W-:Y:S05]  /*0760*/  CALL.REL.NOINC `($__internal_0_$__cuda_sm20_div_rn_f64_full) ;  /* 0x0000005c009c7944 */ /* 0x000fea0003c00000 */
.L_x_5:
[----:B------:R-:W-:Y:S05]  /*0770*/  BSYNC.RECONVERGENT B3 ;  /* 0x0000000000037941 */ /* 0x000fea0003800200 */
.L_x_4:
[----:B------:R-:W0:Y:S01]  /*0780*/  MUFU.RCP64H R15, R25 ;  /* 0x00000019000f7308 */ /* 0x000e220000001800 */
[----:B------:R-:W-:Y:S01]  /*0790*/  MOV R14, 0x1 ;  /* 0x00000001000e7802 */ /* 0x000fe20000000f00 */
[----:B------:R-:W-:Y:S01]  /*07a0*/  BSSY.RECONVERGENT B3, `(.L_x_6) ;  /* 0x0000017000037945 */ /* 0x000fe20003800200 */
[----:B------:R-:W-:Y:S01]  /*07b0*/  FSETP.GEU.AND P1, PT, |R39|, 6.5827683646048100446e-37, PT ;  /* 0x036000002700780b */ /* 0x000fe20003f2e200 */
[----:B------:R-:W-:Y:S02]  /*07c0*/  IMAD.MOV.U32 R36, RZ, RZ, R12 ;  /* 0x000000ffff247224 */ /* 0x000fe400078e000c */
[----:B------:R-:W-:Y:S01]  /*07d0*/  IMAD.MOV.U32 R37, RZ, RZ, R13 ;  /* 0x000000ffff257224 */ /* 0x000fe200078e000d */
        /* <DEDUP_REMOVED lines=12> */
[----:B------:R-:W-:Y:S01]  /*08a0*/  MOV R12, R24 ;  /* 0x00000018000c7202 */ /* 0x000fe20000000f00 */
[----:B------:R-:W-:Y:S01]  /*08b0*/  IMAD.MOV.U32 R17, RZ, RZ, R39 ;  /* 0x000000ffff117224 */ /* 0x000fe200078e0027 */
[----:B------:R-:W-:Y:S01]  /*08c0*/  MOV R16, 0x8f0 ;  /* 0x000008f000107802 */ /* 0x000fe20000000f00 */
[----:B------:R-:W-:-:S07]  /*08d0*/  IMAD.MOV.U32 R13, RZ, RZ, R25 ;  /* 0x000000ffff0d7224 */ /* 0x000fce00078e0019 */
[----:B------:R-:W-:Y:S05]  /*08e0*/  CALL.REL.NOINC `($__internal_0_$__cuda_sm20_div_rn_f64_full) ;  /* 0x0000005c003c7944 */ /* 0x000fea0003c00000 */
[----:B------:R-:W-:Y:S02]  /*08f0*/  IMAD.MOV.U32 R14, RZ, RZ, R12 ;  /* 0x000000ffff0e7224 */ /* 0x000fe400078e000c */
[----:B------:R-:W-:-:S07]  /*0900*/  IMAD.MOV.U32 R15, RZ, RZ, R13 ;  /* 0x000000ffff0f7224 */ /* 0x000fce00078e000d */
.L_x_7:
[----:B------:R-:W-:Y:S05]  /*0910*/  BSYNC.RECONVERGENT B3 ;  /* 0x0000000000037941 */ /* 0x000fea0003800200 */
.L_x_6:
[----:B------:R-:W-:Y:S01]  /*0920*/  IMAD.MOV.U32 R38, RZ, RZ, R14 ;  /* 0x000000ffff267224 */ /* 0x000fe200078e000e */
[----:B------:R-:W-:-:S07]  /*0930*/  MOV R39, R15 ;  /* 0x0000000f00277202 */ /* 0x000fce0000000f00 */
.L_x_3:
[----:B------:R-:W-:Y:S05]  /*0940*/  BSYNC.RECONVERGENT B2 ;  /* 0x0000000000027941 */ /* 0x000fea0003800200 */
.L_x_2:
[----:B------:R-:W-:Y:S01]  /*0950*/  DADD R12, R38, -1 ;  /* 0xbff00000260c7429 */ /* 0x000fe20000000000 */
[----:B------:R-:W-:Y:S01]  /*0960*/  UMOV UR30, 0x31c98c08 ;  /* 0x31c98c08001e7882 */ /* 0x000fe20000000000 */
[----:B------:R-:W-:Y:S01]  /*0970*/  UMOV UR31, 0x3fc0d9fd ;  /* 0x3fc0d9fd001f7882 */ /* 0x000fe20000000000 */
[----:B------:R-:W-:Y:S01]  /*0980*/  IMAD.MOV.U32 R14, RZ, RZ, 0x0 ;  /* 0x00000000ff0e7424 */ /* 0x000fe200078e00ff */
[----:B------:R-:W-:Y:S01]  /*0990*/  DADD R18, R36, -UR30 ;  /* 0x8000001e24127e29 */ /* 0x000fe20008000000 */
[----:B------:R-:W-:Y:S01]  /*09a0*/  IMAD.MOV.U32 R15, RZ, RZ, 0x3fd80000 ;  /* 0x3fd80000ff0f7424 */ /* 0x000fe200078e00ff */
[----:B------:R-:W-:Y:S01]  /*09b0*/  BSSY.RECONVERGENT B2, `(.L_x_8) ;  /* 0x000001e000027945 */ /* 0x000fe20003800200 */
[----:B------:R-:W-:Y:S01]  /*09c0*/  IMAD.MOV.U32 R30, RZ, RZ, R38 ;  /* 0x000000ffff1e7224 */ /* 0x000fe200078e0026 */
[----:B------:R-:W-:Y:S01]  /*09d0*/  DMUL R12, R12, R12 ;  /* 0x0000000c0c0c7228 */ /* 0x000fe20000000000 */
[----:B------:R-:W-:Y:S02]  /*09e0*/  IMAD.MOV.U32 R31, RZ, RZ, R39 ;  /* 0x000000ffff1f7224 */ /* 0x000fe400078e0027 */
[----:B------:R-:W-:-:S02]  /*09f0*/  IMAD.MOV.U32 R34, RZ, RZ, R36 ;  /* 0x000000ffff227224 */ /* 0x000fc400078e0024 */
[----:B------:R-:W-:-:S03]  /*0a00*/  IMAD.MOV.U32 R35, RZ, RZ, R37 ;  /* 0x000000ffff237224 */ /* 0x000fc600078e0025 */
[----:B------:R-:W-:-:S06]  /*0a10*/  DFMA R18, R18, R18, R12 ;  /* 0x000000121212722b */ /* 0x000fcc000000000c */
[----:B------:R-:W0:Y:S04]  /*0a20*/  MUFU.RSQ64H R25, R19 ;  /* 0x0000001300197308 */ /* 0x000e280000001c00 */
[----:B------:R-:W-:-:S05]  /*0a30*/  VIADD R24, R19, 0xfcb00000 ;  /* 0xfcb0000013187836 */ /* 0x000fca0000000000 */
[----:B------:R-:W-:Y:S01]  /*0a40*/  ISETP.GE.U32.AND P0, PT, R24, 0x7ca00000, PT ;  /* 0x7ca000001800780c */ /* 0x000fe20003f06070 */
[----:B0-----:R-:W-:-:S08]  /*0a50*/  DMUL R12, R24, R24 ;  /* 0x00000018180c7228 */ /* 0x001fd00000000000 */
[----:B------:R-:W-:-:S08]  /*0a60*/  DFMA R12, R18, -R12, 1 ;  /* 0x3ff00000120c742b */ /* 0x000fd0000000080c */
[----:B------:R-:W-:Y:S02]  /*0a70*/  DFMA R14, R12, R14, 0.5 ;  /* 0x3fe000000c0e742b */ /* 0x000fe4000000000e */
[----:B------:R-:W-:-:S08]  /*0a80*/  DMUL R12, R24, R12 ;  /* 0x0000000c180c7228 */ /* 0x000fd00000000000 */
[----:B------:R-:W-:-:S08]  /*0a90*/  DFMA R32, R14, R12, R24 ;  /* 0x0000000c0e20722b */ /* 0x000fd00000000018 */
[----:B------:R-:W-:Y:S02]  /*0aa0*/  DMUL R14, R18, R32 ;  /* 0x00000020120e7228 */ /* 0x000fe40000000000 */
[----:B------:R-:W-:Y:S01]  /*0ab0*/  VIADD R13, R33, 0xfff00000 ;  /* 0xfff00000210d7836 */ /* 0x000fe20000000000 */
[----:B------:R-:W-:-:S05]  /*0ac0*/  MOV R12, R32 ;  /* 0x00000020000c7202 */ /* 0x000fca0000000f00 */
[----:B------:R-:W-:-:S08]  /*0ad0*/  DFMA R26, R14, -R14, R18 ;  /* 0x8000000e0e1a722b */ /* 0x000fd00000000012 */
[----:B------:R-:W-:Y:S01]  /*0ae0*/  DFMA R16, R26, R12, R14 ;  /* 0x0000000c1a10722b */ /* 0x000fe2000000000e */
[----:B------:R-:W-:Y:S10]  /*0af0*/  @!P0 BRA `(.L_x_9) ;  /* 0x0000000000248947 */ /* 0x000ff40003800000 */
[----:B------:R-:W-:Y:S01]  /*0b00*/  IMAD.MOV.U32 R22, RZ, RZ, R18 ;  /* 0x000000ffff167224 */ /* 0x000fe200078e0012 */
[----:B------:R-:W-:Y:S01]  /*0b10*/  MOV R16, R32 ;  /* 0x0000002000107202 */ /* 0x000fe20000000f00 */
[----:B------:R-:W-:Y:S01]  /*0b20*/  IMAD.MOV.U32 R18, RZ, RZ, R26 ;  /* 0x000000ffff127224 */ /* 0x000fe200078e001a */
[----:B------:R-:W-:Y:S01]  /*0b30*/  MOV R12, 0xb70 ;  /* 0x00000b70000c7802 */ /* 0x000fe20000000f00 */
[----:B------:R-:W-:Y:S02]  /*0b40*/  IMAD.MOV.U32 R17, RZ, RZ, R27 ;  /* 0x000000ffff117224 */ /* 0x000fe400078e001b */
[----:B------:R-:W-:-:S07]  /*0b50*/  IMAD.MOV.U32 R20, RZ, RZ, R24 ;  /* 0x000000ffff147224 */ /* 0x000fce00078e0018 */
[----:B------:R-:W-:Y:S05]  /*0b60*/  CALL.REL.NOINC `($__internal_1_$__cuda_sm20_dsqrt_rn_f64_mediumpath_v1) ;  /* 0x0000006000287944 */ /* 0x000fea0003c00000 */
[----:B------:R-:W-:Y:S01]  /*0b70*/  MOV R16, R14 ;  /* 0x0000000e00107202 */ /* 0x000fe20000000f00 */
[----:B------:R-:W-:-:S07]  /*0b80*/  IMAD.MOV.U32 R17, RZ, RZ, R13 ;  /* 0x000000ffff117224 */ /* 0x000fce00078e000d */
.L_x_9:
[----:B------:R-:W-:Y:S05]  /*0b90*/  BSYNC.RECONVERGENT B2 ;  /* 0x0000000000027941 */ /* 0x000fea0003800200 */
.L_x_8:
[----:B------:R-:W-:Y:S01]  /*0ba0*/  UMOV UR30, 0x31c98c08 ;  /* 0x31c98c08001e7882 */ /* 0x000fe20000000000 */
[----:B------:R-:W-:Y:S01]  /*0bb0*/  UMOV UR31, 0x3fc0d9fd ;  /* 0x3fc0d9fd001f7882 */ /* 0x000fe20000000000 */
[----:B------:R-:W-:Y:S01]  /*0bc0*/  DADD R18, R36, -1 ;  /* 0xbff0000024127429 */ /* 0x000fe20000000000 */
[----:B------:R-:W-:Y:S01]  /*0bd0*/  IMAD.MOV.U32 R14, RZ, RZ, 0x0 ;  /* 0x00000000ff0e7424 */ /* 0x000fe200078e00ff */
[----:B------:R-:W-:Y:S01]  /*0be0*/  DADD R12, R38, -UR30 ;  /* 0x8000001e260c7e29 */ /* 0x000fe20008000000 */
[----:B------:R-:W-:Y:S01]  /*0bf0*/  IMAD.MOV.U32 R15, RZ, RZ, 0x3fd80000 ;  /* 0x3fd80000ff0f7424 */ /* 0x000fe200078e00ff */
[----:B------:R-:W-:Y:S01]  /*0c00*/  UMOV UR30, 0x31c98bea ;  /* 0x31c98bea001e7882 */ /* 0x000fe20000000000 */
[----:B------:R-:W-:Y:S01]  /*0c10*/  BSSY.RECONVERGENT B2, `(.L_x_10) ;  /* 0x000001b000027945 */ /* 0x000fe20003800200 */
[----:B------:R-:W-:-:S04]  /*0c20*/  DADD R24, R16, -UR30 ;  /* 0x8000001e10187e29 */ /* 0x000fc80008000000 */
[----:B------:R-:W-:-:S08]  /*0c30*/  DMUL R12, R12, R12 ;  /* 0x0000000c0c0c7228 */ /* 0x000fd00000000000 */
        /* <DEDUP_REMOVED lines=10> */
[----:B------:R-:W-:Y:S01]  /*0ce0*/  IADD3 R13, PT, PT, R39, -0x100000, RZ ;  /* 0xfff00000270d7810 */ /* 0x000fe20007ffe0ff */
[----:B------:R-:W-:-:S05]  /*0cf0*/  IMAD.MOV.U32 R12, RZ, RZ, R38 ;  /* 0x000000ffff0c7224 */ /* 0x000fca00078e0026 */
        /* <DEDUP_REMOVED lines=10> */
[----:B------:R-:W-:Y:S02]  /*0da0*/  IMAD.MOV.U32 R16, RZ, RZ, R14 ;  /* 0x000000ffff107224 */ /* 0x000fe400078e000e */
[----:B------:R-:W-:-:S07]  /*0db0*/  IMAD.MOV.U32 R17, RZ, RZ, R13 ;  /* 0x000000ffff117224 */ /* 0x000fce00078e000d */
.L_x_11:
[----:B------:R-:W-:Y:S05]  /*0dc0*/  BSYNC.RECONVERGENT B2 ;  /* 0x0000000000027941 */ /* 0x000fea0003800200 */
.L_x_10:
[----:B------:R-:W-:Y:S01]  /*0dd0*/  UMOV UR30, 0x31c98c08 ;  /* 0x31c98c08001e7882 */ /* 0x000fe20000000000 */
[----:B------:R-:W-:Y:S01]  /*0de0*/  UMOV UR31, 0x3fc0d9fd ;  /* 0x3fc0d9fd001f7882 */ /* 0x000fe20000000000 */
[----:B------:R-:W-:Y:S01]  /*0df0*/  BSSY.RECONVERGENT B3, `(.L_x_12) ;  /* 0x00000da000037945 */ /* 0x000fe20003800200 */
[----:B------:R-:W-:-:S08]  /*0e00*/  DADD R16, R16, -UR30 ;  /* 0x8000001e10107e29 */ /* 0x000fd00008000000 */
[----:B------:R-:W-:-:S06]  /*0e10*/  DSETP.GT.AND P0, PT, R24, R16, PT ;  /* 0x000000101800722a */ /* 0x000fcc0003f04000 */
[----:B------:R-:W-:Y:S02]  /*0e20*/  FSEL R26, R16, R24, P0 ;  /* 0x00000018101a7208 */ /* 0x000fe40000000000 */
[----:B------:R-:W-:Y:S02]  /*0e30*/  FSEL R27, R17, R25, P0 ;  /* 0x00000019111b7208 */ /* 0x000fe40000000000 */
[----:B------:R-:W-:-:S04]  /*0e40*/  PLOP3.LUT P0, PT, PT, PT, PT, 0x80, 0x8 ;  /* 0x000000000008781c */ /* 0x000fc80003f0f070 */
[----:B------:R-:W-:-:S14]  /*0e50*/  DSETP.GEU.AND P2, PT, R26, UR24, PT ;  /* 0x000000181a007e2a */ /* 0x000fdc000bf4e000 */
[----:B------:R-:W-:Y:S01]  /*0e60*/  @!P2 DSETP.GEU.AND P1, PT, R36, 0.5, PT ;  /* 0x3fe000002400a42a */ /* 0x000fe20003f2e000 */
[----:B------:R-:W0:Y:S01]  /*0e70*/  @!P2 LDC.64 R38, c[0x0][0x390] ;  /* 0x0000e400ff26ab82 */ /* 0x000e220000000a00 */
[----:B------:R-:W-:Y:S02]  /*0e80*/  @!P2 VIADD R12, R9, 0x1 ;  /* 0x00000001090ca836 */ /* 0x000fe40000000000 */
[----:B------:R-:W-:Y:S02]  /*0e90*/  @!P2 IMAD.IADD R11, R10, 0x1, R11 ;  /* 0x000000010a0ba824 */ /* 0x000fe400078e020b */
[----:B------:R-:W-:Y:S01]  /*0ea0*/  @!P2 PLOP3.LUT P0, PT, P1, PT, PT, 0x80, 0x8 ;  /* 0x000000000008a81c */ /* 0x000fe20000f0f070 */
[----:B------:R-:W-:Y:S02]  /*0eb0*/  @!P2 IMAD.MOV.U32 R25, RZ, RZ, R21 ;  /* 0x000000ffff19a224 */ /* 0x000fe400078e0015 */
[----:B------:R-:W1:Y:S01]  /*0ec0*/  @!P2 LDC.64 R36, c[0x0][0x388] ;  /* 0x0000e200ff24ab82 */ /* 0x000e620000000a00 */
[----:B------:R-:W-:-:S09]  /*0ed0*/  @!P2 IMAD.MOV.U32 R24, RZ, RZ, R23 ;  /* 0x000000ffff18a224 */ /* 0x000fd200078e0017 */
[----:B------:R-:W-:-:S05]  /*0ee0*/  @!P0 IADD3 R12, PT, PT, R9, RZ, RZ ;  /* 0x000000ff090c8210 */ /* 0x000fca0007ffe0ff */
[----:B------:R-:W-:Y:S01]  /*0ef0*/  @!P2 IMAD.MOV.U32 R9, RZ, RZ, R12 ;  /* 0x000000ffff09a224 */ /* 0x000fe200078e000c */
[----:B------:R-:W-:Y:S06]  /*0f00*/  @!P2 BRA `(.L_x_13) ;  /* 0x0000000c0020a947 */ /* 0x000fec0003800000 */
[----:B------:R-:W-:Y:S01]  /*0f10*/  ISETP.NE.AND P0, PT, R21, 0x1, PT ;  /* 0x000000011500780c */ /* 0x000fe20003f05270 */
[----:B------:R-:W-:Y:S01]  /*0f20*/  BSSY.RECONVERGENT B1, `(.L_x_14) ;  /* 0x0000047000017945 */ /* 0x000fe20003800200 */
[----:B------:R-:W-:Y:S01]  /*0f30*/  MOV R25, 0x2 ;  /* 0x0000000200197802 */ /* 0x000fe20000000f00 */
[----:B------:R-:W-:Y:S02]  /*0f40*/  IMAD.MOV.U32 R16, RZ, RZ, R6 ;  /* 0x000000ffff107224 */ /* 0x000fe400078e0006 */
[----:B------:R-:W-:-:S08]  /*0f50*/  IMAD.MOV.U32 R24, RZ, RZ, R23 ;  /* 0x000000ffff187224 */ /* 0x000fd000078e0017 */
[----:B------:R-:W-:Y:S05]  /*0f60*/  @!P0 BRA `(.L_x_15) ;  /* 0x0000000400088947 */ /* 0x000fea0003800000 */
[----:B------:R-:W-:-:S13]  /*0f70*/  ISETP.NE.AND P0, PT, R21, 0x3, PT ;  /* 0x000000031500780c */ /* 0x000fda0003f05270 */
[----:B------:R-:W-:Y:S05]  /*0f80*/  @!P0 BRA `(.L_x_16) ;  /* 0x0000000000208947 */ /* 0x000fea0003800000 */
[----:B------:R-:W-:-:S13]  /*0f90*/  ISETP.NE.AND P0, PT, R21, 0x2, PT ;  /* 0x000000021500780c */ /* 0x000fda0003f05270 */
[----:B------:R-:W-:Y:S01]  /*0fa0*/  @!P0 IMAD.MOV.U32 R25, RZ, RZ, 0x3 ;  /* 0x00000003ff198424 */ /* 0x000fe200078e00ff */
[----:B------:R-:W-:Y:S01]  /*0fb0*/  @!P0 MOV R16, R5 ;  /* 0x0000000500108202 */ /* 0x000fe20000000f00 */
[--C-:B------:R-:W-:Y:S02]  /*0fc0*/  @!P0 IMAD.MOV.U32 R24, RZ, RZ, R23.reuse ;  /* 0x000000ffff188224 */ /* 0x100fe400078e0017 */
[----:B------:R-:W-:Y:S02]  /*0fd0*/  @P0 VIADD R25, R21, 0x1 ;  /* 0x0000000115190836 */ /* 0x000fe40000000000 */
[----:B------:R-:W-:Y:S02]  /*0fe0*/  @P0 IMAD.MOV.U32 R24, RZ, RZ, R23 ;  /* 0x000000ffff180224 */ /* 0x000fe400078e0017 */
[----:B------:R-:W-:Y:S01]  /*0ff0*/  @P0 IMAD.MOV.U32 R16, RZ, RZ, R4 ;  /* 0x000000ffff100224 */ /* 0x000fe200078e0004 */
[----:B------:R-:W-:Y:S06]  /*1000*/  BRA `(.L_x_15) ;  /* 0x0000000000e07947 */ /* 0x000fec0003800000 */
.L_x_16:
[----:B------:R-:W-:Y:S01]  /*1010*/  VIADD R8, R8, 0x1 ;  /* 0x0000000108087836 */ /* 0x000fe20000000000 */
[----:B------:R-:W-:Y:S03]  /*1020*/  BSSY.RECONVERGENT B2, `(.L_x_17) ;  /* 0x000000c000027945 */ /* 0x000fe60003800200 */
[C---:B------:R-:W-:Y:S01]  /*1030*/  IMAD.WIDE.U32 R4, R8.reuse, -0x2daee0ad, RZ ;  /* 0xd2511f5308047825 */ /* 0x040fe200078e00ff */
[----:B------:R-:W-:-:S13]  /*1040*/  ISETP.NE.AND P0, PT, R8, RZ, PT ;  /* 0x000000ff0800720c */ /* 0x000fda0003f05270 */
[----:B------:R-:W-:Y:S05]  /*1050*/  @P0 BRA `(.L_x_18) ;  /* 0x0000000000200947 */ /* 0x000fea0003800000 */
[----:B------:R-:W-:-:S04]  /*1060*/  IADD3 R7, PT, PT, R7, 0x1, RZ ;  /* 0x0000000107077810 */ /* 0x000fc80007ffe0ff */
[----:B------:R-:W-:-:S13]  /*1070*/  ISETP.NE.AND P0, PT, R7, RZ, PT ;  /* 0x000000ff0700720c */ /* 0x000fda0003f05270 */
[----:B------:R-:W-:Y:S02]  /*1080*/  @!P0 VIADD R2, R2, 0x1 ;  /* 0x0000000102028836 */ /* 0x000fe40000000000 */
[----:B------:R-:W-:Y:S02]  /*1090*/  @!P0 VIADD R6, R3, 0x1 ;  /* 0x0000000103068836 */ /* 0x000fe40000000000 */
[----:B------:R-:W-:Y:S01]  /*10a0*/  @!P0 IMAD.MOV.U32 R7, RZ, RZ, RZ ;  /* 0x000000ffff078224 */ /* 0x000fe200078e00ff */
[----:B------:R-:W-:-:S13]  /*10b0*/  ISETP.NE.AND P1, PT, R2, RZ, !P0 ;  /* 0x000000ff0200720c */ /* 0x000fda0004725270 */
[----:B------:R-:W-:-:S05]  /*10c0*/  @P1 IMAD.MOV R6, RZ, RZ, R3 ;  /* 0x000000ffff061224 */ /* 0x000fca00078e0203 */
[----:B------:R-:W-:-:S07]  /*10d0*/  @!P0 MOV R3, R6 ;  /* 0x0000000600038202 */ /* 0x000fce0000000f00 */
.L_x_18:
[----:B------:R-:W-:Y:S05]  /*10e0*/  BSYNC.RECONVERGENT B2 ;  /* 0x0000000000027941 */ /* 0x000fea0003800200 */
.L_x_17:
        /* <DEDUP_REMOVED lines=37> */
[----:B------:R-:W-:-:S03]  /*1340*/  LOP3.LUT R4, R4, UR4, R15, 0x96, !PT ;  /* 0x0000000404047c12 */ /* 0x000fc6000f8e960f */
[----:B------:R-:W-:Y:S01]  /*1350*/  IMAD.MOV.U32 R6, RZ, RZ, R14 ;  /* 0x000000ffff067224 */ /* 0x000fe200078e000e */
[----:B------:R-:W-:Y:S01]  /*1360*/  LOP3.LUT R5, R12, UR5, R25, 0x96, !PT ;  /* 0x000000050c057c12 */ /* 0x000fe2000f8e9619 */
[----:B------:R-:W-:Y:S02]  /*1370*/  IMAD.MOV.U32 R16, RZ, RZ, R23 ;  /* 0x000000ffff107224 */ /* 0x000fe400078e0017 */
[----:B------:R-:W-:-:S07]  /*1380*/  IMAD.MOV.U32 R25, RZ, RZ, RZ ;  /* 0x000000ffff197224 */ /* 0x000fce00078e00ff */
.L_x_15:
[----:B------:R-:W-:Y:S05]  /*1390*/  BSYNC.RECONVERGENT B1 ;  /* 0x0000000000017941 */ /* 0x000fea0003800200 */
.L_x_14:
[----:B------:R-:W2:Y:S01]  /*13a0*/  I2F.F64.U32 R12, R16 ;  /* 0x00000010000c7312 */ /* 0x000ea20000201800 */
[----:B------:R-:W-:Y:S02]  /*13b0*/  HFMA2 R15, -RZ, RZ, 1.484375, 0 ;  /* 0x3df00000ff0f7431 */ /* 0x000fe400000001ff */
[----:B------:R-:W-:Y:S01]  /*13c0*/  IMAD.MOV.U32 R14, RZ, RZ, 0x0 ;  /* 0x00000000ff0e7424 */ /* 0x000fe200078e00ff */
[----:B------:R-:W-:Y:S01]  /*13d0*/  UMOV UR30, 0x54442d18 ;  /* 0x54442d18001e7882 */ /* 0x000fe20000000000 */
[----:B------:R-:W-:Y:S01]  /*13e0*/  UMOV UR31, 0x401921fb ;  /* 0x401921fb001f7882 */ /* 0x000fe20000000000 */
[----:B------:R-:W-:Y:S01]  /*13f0*/  BSSY.RECONVERGENT B4, `(.L_x_19) ;  /* 0x0000021000047945 */ /* 0x000fe20003800200 */
[----:B------:R-:W-:Y:S01]  /*1400*/  DMUL R40, RZ, +INF ;  /* 0x7ff00000ff287828 */ /* 0x000fe20000000000 */
[----:B------:R-:W-:Y:S01]  /*1410*/  IMAD.MOV.U32 R42, RZ, RZ, 0x1 ;  /* 0x00000001ff2a7424 */ /* 0x000fe200078e00ff */
[----:B--2---:R-:W-:-:S08]  /*1420*/  DFMA R12, R12, R14, 2.3283064365386962891e-10 ;  /* 0x3df000000c0c742b */ /* 0x004fd0000000000e */
[----:B------:R-:W-:-:S08]  /*1430*/  DMUL R32, R12, UR30 ;  /* 0x0000001e0c207c28 */ /* 0x000fd00008000000 */
[----:B------:R-:W-:-:S14]  /*1440*/  DSETP.NEU.AND P4, PT, R32, +INF , PT ;  /* 0x7ff000002000742a */ /* 0x000fdc0003f8d000 */
[----:B------:R-:W-:Y:S05]  /*1450*/  @!P4 BRA `(.L_x_20) ;  /* 0x000000000068c947 */ /* 0x000fea0003800000 */
[----:B------:R-:W-:Y:S01]  /*1460*/  UMOV UR30, 0x6dc9c883 ;  /* 0x6dc9c883001e7882 */ /* 0x000fe20000000000 */
[----:B------:R-:W-:Y:S01]  /*1470*/  UMOV UR31, 0x3fe45f30 ;  /* 0x3fe45f30001f7882 */ /* 0x000fe20000000000 */
[C---:B------:R-:W-:Y:S01]  /*1480*/  DSETP.GE.AND P0, PT, R32.reuse, 2.14748364800000000000e+09, PT ;  /* 0x41e000002000742a */ /* 0x040fe20003f06000 */
[----:B------:R-:W-:Y:S01]  /*1490*/  BSSY.RECONVERGENT B5, `(.L_x_21) ;  /* 0x0000015000057945 */ /* 0x000fe20003800200 */
[----:B------:R-:W-:Y:S01]  /*14a0*/  DMUL R12, R32, UR30 ;  /* 0x0000001e200c7c28 */ /* 0x000fe20008000000 */
[----:B------:R-:W-:Y:S01]  /*14b0*/  UMOV UR30, 0x54442d18 ;  /* 0x54442d18001e7882 */ /* 0x000fe20000000000 */
[----:B------:R-:W-:-:S04]  /*14c0*/  UMOV UR31, 0x3ff921fb ;  /* 0x3ff921fb001f7882 */ /* 0x000fc80000000000 */
[----:B------:R-:W2:Y:S08]  /*14d0*/  F2I.F64 R42, R12 ;  /* 0x0000000c002a7311 */ /* 0x000eb00000301100 */
[----:B--2---:R-:W2:Y:S02]  /*14e0*/  I2F.F64 R40, R42 ;  /* 0x0000002a00287312 */ /* 0x004ea40000201c00 */
[----:B--2---:R-:W-:Y:S01]  /*14f0*/  DFMA R14, R40, -UR30, R32 ;  /* 0x8000001e280e7c2b */ /* 0x004fe20008000020 */
[----:B------:R-:W-:Y:S01]  /*1500*/  UMOV UR30, 0x33145c00 ;  /* 0x33145c00001e7882 */ /* 0x000fe20000000000 */
[----:B------:R-:W-:-:S06]  /*1510*/  UMOV UR31, 0x3c91a626 ;  /* 0x3c91a626001f7882 */ /* 0x000fcc0000000000 */
[----:B------:R-:W-:Y:S01]  /*1520*/  DFMA R14, R40, -UR30, R14 ;  /* 0x8000001e280e7c2b */ /* 0x000fe2000800000e */
[----:B------:R-:W-:Y:S01]  /*1530*/  UMOV UR30, 0x252049c0 ;  /* 0x252049c0001e7882 */ /* 0x000fe20000000000 */
[----:B------:R-:W-:-:S06]  /*1540*/  UMOV UR31, 0x397b839a ;  /* 0x397b839a001f7882 */ /* 0x000fcc0000000000 */
[----:B------:R-:W-:Y:S01]  /*1550*/  DFMA R40, R40, -UR30, R14 ;  /* 0x8000001e28287c2b */ /* 0x000fe2000800000e */
[----:B------:R-:W-:Y:S10]  /*1560*/  @!P0 BRA `(.L_x_22) ;  /* 0x00000000001c8947 */ /* 0x000ff40003800000 */
[----:B------:R-:W-:Y:S01]  /*1570*/  IMAD.MOV.U32 R12, RZ, RZ, R32 ;  /* 0x000000ffff0c7224 */ /* 0x000fe200078e0020 */
[----:B------:R-:W-:Y:S01]  /*1580*/  MOV R22, 0x15b0 ;  /* 0x000015b000167802 */ /* 0x000fe20000000f00 */
[----:B------:R-:W-:-:S07]  /*1590*/  IMAD.MOV.U32 R23, RZ, RZ, R33 ;  /* 0x000000ffff177224 */ /* 0x000fce00078e0021 */
[----:B01----:R-:W-:Y:S05]  /*15a0*/  CALL.REL.NOINC `($_Z9ux_kerneliddddddddjdPjS_S_S_y$__internal_trig_reduction_slowpathd) ;  /* 0x00000058004c7944 */ /* 0x003fea0003c00000 */
[----:B------:R-:W-:Y:S01]  /*15b0*/  IMAD.MOV.U32 R42, RZ, RZ, R15 ;  /* 0x000000ffff2a7224 */ /* 0x000fe200078e000f */
[----:B------:R-:W-:Y:S01]  /*15c0*/  MOV R40, R12 ;  /* 0x0000000c00287202 */ /* 0x000fe20000000f00 */
[----:B------:R-:W-:-:S07]  /*15d0*/  IMAD.MOV.U32 R41, RZ, RZ, R13 ;  /* 0x000000ffff297224 */ /* 0x000fce00078e000d */
.L_x_22:
[----:B------:R-:W-:Y:S05]  /*15e0*/  BSYNC.RECONVERGENT B5 ;  /* 0x0000000000057941 */ /* 0x000fea0003800200 */
.L_x_21:
[----:B------:R-:W-:-:S07]  /*15f0*/  VIADD R42, R42, 0x1 ;  /* 0x000000012a2a7836 */ /* 0x000fce0000000000 */
.L_x_20:
[----:B------:R-:W-:Y:S05]  /*1600*/  BSYNC.RECONVERGENT B4 ;  /* 0x0000000000047941 */ /* 0x000fea0003800200 */
.L_x_19:
[----:B------:R-:W-:-:S05]  /*1610*/  IMAD.SHL.U32 R12, R42, 0x40, RZ ;  /* 0x000000402a0c7824 */ /* 0x000fca00078e00ff */
[----:B------:R-:W-:-:S04]  /*1620*/  LOP3.LUT R12, R12, 0x40, RZ, 0xc0, !PT ;  /* 0x000000400c0c7812 */ /* 0x000fc800078ec0ff */
[----:B------:R-:W-:-:S05]  /*1630*/  IADD3 R44, P0, PT, R12, UR26, RZ ;  /* 0x0000001a0c2c7c10 */ /* 0x000fca000ff1e0ff */
[----:B------:R-:W-:-:S05]  /*1640*/  IMAD.X R45, RZ, RZ, UR27, P0 ;  /* 0x0000001bff2d7e24 */ /* 0x000fca00080e06ff */
[----:B------:R-:W2:Y:S04]  /*1650*/  LDG.E.128.CONSTANT R12, desc[UR6][R44.64] ;  /* 0x000000062c0c7981 */ /* 0x000ea8000c1e9d00 */
[----:B------:R-:W3:Y:S04]  /*1660*/  LDG.E.128.CONSTANT R16, desc[UR6][R44.64+0x10] ;  /* 0x000010062c107981 */ /* 0x000ee8000c1e9d00 */
[----:B------:R-:W4:Y:S01]  /*1670*/  LDG.E.128.CONSTANT R20, desc[UR6][R44.64+0x20] ;  /* 0x000020062c147981 */ /* 0x000f22000c1e9d00 */
[----:B-1----:R-:W-:Y:S01]  /*1680*/  LOP3.LUT R36, R42, 0x1, RZ, 0xc0, !PT ;  /* 0x000000012a247812 */ /* 0x002fe200078ec0ff */
[----:B------:R-:W-:Y:S01]  /*1690*/  IMAD.MOV.U32 R37, RZ, RZ, 0x3da8ff83 ;  /* 0x3da8ff83ff257424 */ /* 0x000fe200078e00ff */
[----:B0-----:R-:W-:Y:S01]  /*16a0*/  DMUL R38, R40, R40 ;  /* 0x0000002828267228 */ /* 0x001fe20000000000 */
[----:B------:R-:W-:Y:S01]  /*16b0*/  BSSY.RECONVERGENT B4, `(.L_x_23) ;  /* 0x000002e000047945 */ /* 0x000fe20003800200 */
[----:B------:R-:W-:Y:S01]  /*16c0*/  ISETP.NE.U32.AND P0, PT, R36, 0x1, PT ;  /* 0x000000012400780c */ /* 0x000fe20003f05070 */
[----:B------:R-:W-:-:S03]  /*16d0*/  HFMA2 R36, -RZ, RZ, 0.00974273681640625, -2.12192535400390625e-05 ;  /* 0x20fd8164ff247431 */ /* 0x000fc600000001ff */
[----:B------:R-:W-:Y:S02]  /*16e0*/  FSEL R37, -R37, 0.11223486810922622681, !P0 ;  /* 0x3de5db6525257808 */ /* 0x000fe40004000100 */
[----:B------:R-:W-:-:S06]  /*16f0*/  FSEL R36, R36, -8.06006814911005101289e+34, !P0 ;  /* 0xf9785eba24247808 */ /* 0x000fcc0004000000 */
[----:B--2---:R-:W-:-:S08]  /*1700*/  DFMA R12, R38, R36, R12 ;  /* 0x00000024260c722b */ /* 0x004fd0000000000c */
[----:B------:R-:W-:-:S08]  /*1710*/  DFMA R12, R38, R12, R14 ;  /* 0x0000000c260c722b */ /* 0x000fd0000000000e */
[----:B---3--:R-:W-:-:S08]  /*1720*/  DFMA R12, R38, R12, R16 ;  /* 0x0000000c260c722b */ /* 0x008fd00000000010 */
[----:B------:R-:W-:-:S08]  /*1730*/  DFMA R12, R38, R12, R18 ;  /* 0x0000000c260c722b */ /* 0x000fd00000000012 */
[----:B----4-:R-:W-:-:S08]  /*1740*/  DFMA R12, R38, R12, R20 ;  /* 0x0000000c260c722b */ /* 0x010fd00000000014 */
[----:B------:R-:W-:-:S08]  /*1750*/  DFMA R12, R38, R12, R22 ;  /* 0x0000000c260c722b */ /* 0x000fd00000000016 */
[----:B------:R-:W-:Y:S02]  /*1760*/  DFMA R40, R12, R40, R40 ;  /* 0x000000280c28722b */ /* 0x000fe40000000028 */
[----:B------:R-:W-:Y:S02]  /*1770*/  DFMA R12, R38, R12, 1 ;  /* 0x3ff00000260c742b */ /* 0x000fe4000000000c */
[----:B------:R-:W-:-:S08]  /*1780*/  DMUL R38, RZ, +INF ;  /* 0x7ff00000ff267828 */ /* 0x000fd00000000000 */
[----:B------:R-:W-:Y:S01]  /*1790*/  FSEL R14, R12, R40, !P0 ;  /* 0x000000280c0e7208 */ /* 0x000fe20004000000 */
[----:B------:R-:W-:Y:S01]  /*17a0*/  IMAD.MOV.U32 R40, RZ, RZ, RZ ;  /* 0x000000ffff287224 */ /* 0x000fe200078e00ff */
[----:B------:R-:W-:Y:S02]  /*17b0*/  FSEL R15, R13, R41, !P0 ;  /* 0x000000290d0f7208 */ /* 0x000fe40004000000 */
[----:B------:R-:W-:-:S04]  /*17c0*/  LOP3.LUT P0, RZ, R42, 0x2, RZ, 0xc0, !PT ;  /* 0x000000022aff7812 */ /* 0x000fc8000780c0ff */
[----:B------:R-:W-:-:S10]  /*17d0*/  DADD R12, RZ, -R14 ;  /* 0x00000000ff0c7229 */ /* 0x000fd4000000080e */
[----:B------:R-:W-:Y:S02]  /*17e0*/  FSEL R36, R14, R12, !P0 ;  /* 0x0000000c0e247208 */ /* 0x000fe40004000000 */
[----:B------:R-:W-:-:S06]  /*17f0*/  FSEL R37, R15, R13, !P0 ;  /* 0x0000000d0f257208 */ /* 0x000fcc0004000000 */
[----:B------:R-:W-:Y:S01]  /*1800*/  DFMA R36, R26, R36, R34 ;  /* 0x000000241a24722b */ /* 0x000fe20000000022 */
[----:B------:R-:W-:Y:S10]  /*1810*/  @!P4 BRA `(.L_x_24) ;  /* 0x00000000005cc947 */ /* 0x000ff40003800000 */
[----:B------:R-:W-:Y:S01]  /*1820*/  UMOV UR30, 0x6dc9c883 ;  /* 0x6dc9c883001e7882 */ /* 0x000fe20000000000 */
[----:B------:R-:W-:Y:S01]  /*1830*/  UMOV UR31, 0x3fe45f30 ;  /* 0x3fe45f30001f7882 */ /* 0x000fe20000000000 */
[C---:B------:R-:W-:Y:S02]  /*1840*/  DSETP.GE.AND P0, PT, R32.reuse, 2.14748364800000000000e+09, PT ;  /* 0x41e000002000742a */ /* 0x040fe40003f06000 */
[----:B------:R-:W-:Y:S01]  /*1850*/  DMUL R40, R32, UR30 ;  /* 0x0000001e20287c28 */ /* 0x000fe20008000000 */
[----:B------:R-:W-:Y:S01]  /*1860*/  UMOV UR30, 0x54442d18 ;  /* 0x54442d18001e7882 */ /* 0x000fe20000000000 */
[----:B------:R-:W-:-:S08]  /*1870*/  UMOV UR31, 0x3ff921fb ;  /* 0x3ff921fb001f7882 */ /* 0x000fd00000000000 */
[----:B------:R-:W0:Y:S08]  /*1880*/  F2I.F64 R40, R40 ;  /* 0x0000002800287311 */ /* 0x000e300000301100 */
[----:B0-----:R-:W0:Y:S02]  /*1890*/  I2F.F64 R38, R40 ;  /* 0x0000002800267312 */ /* 0x001e240000201c00 */
[----:B0-----:R-:W-:Y:S01]  /*18a0*/  DFMA R12, R38, -UR30, R32 ;  /* 0x8000001e260c7c2b */ /* 0x001fe20008000020 */
        /* <DEDUP_REMOVED lines=10> */
[----:B------:R-:W-:Y:S05]  /*1950*/  CALL.REL.NOINC `($_Z9ux_kerneliddddddddjdPjS_S_S_y$__internal_trig_reduction_slowpathd) ;  /* 0x0000005400607944 */ /* 0x000fea0003c00000 */
[----:B------:R-:W-:Y:S01]  /*1960*/  MOV R40, R15 ;  /* 0x0000000f00287202 */ /* 0x000fe20000000f00 */
[----:B------:R-:W-:Y:S02]  /*1970*/  IMAD.MOV.U32 R38, RZ, RZ, R12 ;  /* 0x000000ffff267224 */ /* 0x000fe400078e000c */
[----:B------:R-:W-:-:S07]  /*1980*/  IMAD.MOV.U32 R39, RZ, RZ, R13 ;  /* 0x000000ffff277224 */ /* 0x000fce00078e000d */
.L_x_24:
[----:B------:R-:W-:Y:S05]  /*1990*/  BSYNC.RECONVERGENT B4 ;  /* 0x0000000000047941 */ /* 0x000fea0003800200 */
.L_x_23:
[----:B------:R-:W-:-:S05]  /*19a0*/  IMAD.SHL.U32 R12, R40, 0x40, RZ ;  /* 0x00000040280c7824 */ /* 0x000fca00078e00ff */
[----:B------:R-:W-:-:S04]  /*19b0*/  LOP3.LUT R12, R12, 0x40, RZ, 0xc0, !PT ;  /* 0x000000400c0c7812 */ /* 0x000fc800078ec0ff */
[----:B------:R-:W-:-:S05]  /*19c0*/  IADD3 R42, P0, PT, R12, UR26, RZ ;  /* 0x0000001a0c2a7c10 */ /* 0x000fca000ff1e0ff */
[----:B------:R-:W-:-:S05]  /*19d0*/  IMAD.X R43, RZ, RZ, UR27, P0 ;  /* 0x0000001bff2b7e24 */ /* 0x000fca00080e06ff */
[----:B------:R-:W2:Y:S04]  /*19e0*/  LDG.E.128.CONSTANT R12, desc[UR6][R42.64] ;  /* 0x000000062a0c7981 */ /* 0x000ea8000c1e9d00 */
[----:B------:R-:W3:Y:S04]  /*19f0*/  LDG.E.128.CONSTANT R16, desc[UR6][R42.64+0x10] ;  /* 0x000010062a107981 */ /* 0x000ee8000c1e9d00 */
[----:B------:R-:W4:Y:S01]  /*1a00*/  LDG.E.128.CONSTANT R20, desc[UR6][R42.64+0x20] ;  /* 0x000020062a147981 */ /* 0x000f22000c1e9d00 */
[----:B------:R-:W-:Y:S01]  /*1a10*/  HFMA2 R34, -RZ, RZ, 0.00974273681640625, -2.12192535400390625e-05 ;  /* 0x20fd8164ff227431 */ /* 0x000fe200000001ff */
[----:B------:R-:W-:Y:S01]  /*1a20*/  LOP3.LUT R32, R40, 0x1, RZ, 0xc0, !PT ;  /* 0x0000000128207812 */ /* 0x000fe200078ec0ff */
[----:B------:R-:W-:-:S03]  /*1a30*/  IMAD.MOV.U32 R35, RZ, RZ, 0x3da8ff83 ;  /* 0x3da8ff83ff237424 */ /* 0x000fc600078e00ff */
[----:B------:R-:W-:Y:S01]  /*1a40*/  ISETP.NE.U32.AND P0, PT, R32, 0x1, PT ;  /* 0x000000012000780c */ /* 0x000fe20003f05070 */
[----:B------:R-:W-:-:S03]  /*1a50*/  DMUL R32, R38, R38 ;  /* 0x0000002626207228 */ /* 0x000fc60000000000 */
[----:B------:R-:W-:Y:S02]  /*1a60*/  FSEL R35, -R35, 0.11223486810922622681, !P0 ;  /* 0x3de5db6523237808 */ /* 0x000fe40004000100 */
[----:B------:R-:W-:-:S06]  /*1a70*/  FSEL R34, R34, -8.06006814911005101289e+34, !P0 ;  /* 0xf9785eba22227808 */ /* 0x000fcc0004000000 */
[----:B--2---:R-:W-:-:S08]  /*1a80*/  DFMA R12, R32, R34, R12 ;  /* 0x00000022200c722b */ /* 0x004fd0000000000c */
[----:B------:R-:W-:-:S08]  /*1a90*/  DFMA R12, R32, R12, R14 ;  /* 0x0000000c200c722b */ /* 0x000fd0000000000e */
[----:B---3--:R-:W-:-:S08]  /*1aa0*/  DFMA R12, R32, R12, R16 ;  /* 0x0000000c200c722b */ /* 0x008fd00000000010 */
[----:B------:R-:W-:-:S08]  /*1ab0*/  DFMA R12, R32, R12, R18 ;  /* 0x0000000c200c722b */ /* 0x000fd00000000012 */
[----:B----4-:R-:W-:Y:S01]  /*1ac0*/  DFMA R12, R32, R12, R20 ;  /* 0x0000000c200c722b */ /* 0x010fe20000000014 */
[----:B------:R-:W-:-:S07]  /*1ad0*/  IMAD.MOV.U32 R21, RZ, RZ, R25 ;  /* 0x000000ffff157224 */ /* 0x000fce00078e0019 */
[----:B------:R-:W-:Y:S01]  /*1ae0*/  DFMA R12, R32, R12, R22 ;  /* 0x0000000c200c722b */ /* 0x000fe20000000016 */
[----:B------:R-:W-:-:S07]  /*1af0*/  IMAD.MOV.U32 R23, RZ, RZ, R24 ;  /* 0x000000ffff177224 */ /* 0x000fce00078e0018 */
[----:B------:R-:W-:Y:S02]  /*1b00*/  DFMA R38, R12, R38, R38 ;  /* 0x000000260c26722b */ /* 0x000fe40000000026 */
[----:B------:R-:W-:-:S10]  /*1b10*/  DFMA R12, R32, R12, 1 ;  /* 0x3ff00000200c742b */ /* 0x000fd4000000000c */
[----:B------:R-:W-:Y:S02]  /*1b20*/  FSEL R14, R12, R38, !P0 ;  /* 0x000000260c0e7208 */ /* 0x000fe40004000000 */
[----:B------:R-:W-:Y:S02]  /*1b30*/  FSEL R15, R13, R39, !P0 ;  /* 0x000000270d0f7208 */ /* 0x000fe40004000000 */
[----:B------:R-:W-:-:S04]  /*1b40*/  LOP3.LUT P0, RZ, R40, 0x2, RZ, 0xc0, !PT ;  /* 0x0000000228ff7812 */ /* 0x000fc8000780c0ff */
[----:B------:R-:W-:-:S10]  /*1b50*/  DADD R12, RZ, -R14 ;  /* 0x00000000ff0c7229 */ /* 0x000fd4000000080e */
[----:B------:R-:W-:Y:S02]  /*1b60*/  FSEL R38, R14, R12, !P0 ;  /* 0x0000000c0e267208 */ /* 0x000fe40004000000 */
[----:B------:R-:W-:-:S06]  /*1b70*/  FSEL R39, R15, R13, !P0 ;  /* 0x0000000d0f277208 */ /* 0x000fcc0004000000 */
[----:B------:R-:W-:-:S11]  /*1b80*/  DFMA R38, R26, R38, R30 ;  /* 0x000000261a26722b */ /* 0x000fd6000000001e */
.L_x_13:
[----:B------:R-:W-:Y:S05]  /*1b90*/  BSYNC.RECONVERGENT B3 ;  /* 0x0000000000037941 */ /* 0x000fea0003800200 */
.L_x_12:
[----:B------:R-:W-:-:S05]  /*1ba0*/  IMAD.U32 R13, RZ, RZ, UR34 ;  /* 0x00000022ff0d7e24 */ /* 0x000fca000f8e00ff */
[----:B------:R-:W-:-:S13]  /*1bb0*/  ISETP.GE.U32.AND P0, PT, R11, R13, PT ;  /* 0x0000000d0b00720c */ /* 0x000fda0003f06070 */
[----:B------:R-:W-:Y:S05]  /*1bc0*/  @!P0 BRA `(.L_x_25) ;  /* 0xffffffe800808947 */ /* 0x000fea000383ffff */
.L_x_1:
[----:B------:R-:W-:Y:S05]  /*1bd0*/  BSYNC.RECONVERGENT B0 ;  /* 0x0000000000007941 */ /* 0x000fea0003800200 */
.L_x_0:
[----:B------:R-:W-:Y:S01]  /*1be0*/  ISETP.GE.U32.AND P0, PT, R28, R13, PT ;  /* 0x0000000d1c00720c */ /* 0x000fe20003f06070 */
[----:B------:R-:W2:Y:S01]  /*1bf0*/  LDCU UR34, c[0x0][0x3c8] ;  /* 0x00007900ff2277ac */ /* 0x000ea20008000800 */
[----:B------:R-:W-:Y:S01]  /*1c00*/  BSSY.RECONVERGENT B0, `(.L_x_26) ;  /* 0x0000170000007945 */ /* 0x000fe20003800200 */
[----:B------:R-:W-:Y:S01]  /*1c10*/  MOV R11, RZ ;  /* 0x000000ff000b7202 */ /* 0x000fe20000000f00 */
[----:B------:R-:W3:Y:S01]  /*1c20*/  LDCU.64 UR24, c[0x0][0x3d0] ;  /* 0x00007a00ff1877ac */ /* 0x000ee20008000a00 */
[----:B------:R-:W4:Y:S01]  /*1c30*/  LDCU.64 UR26, c[0x4][0x48] ;  /* 0x01000900ff1a77ac */ /* 0x000f220008000a00 */
[----:B------:R-:W0:Y:S07]  /*1c40*/  LDCU.64 UR28, c[0x0][0x3f8] ;  /* 0x00007f00ff1c77ac */ /* 0x000e2e0008000a00 */
[----:B------:R-:W-:Y:S05]  /*1c50*/  @P0 BRA `(.L_x_27) ;  /* 0x0000001400a80947 */ /* 0x000fea0003800000 */
[----:B------:R-:W5:Y:S01]  /*1c60*/  LDCU.64 UR30, c[0x0][0x3a0] ;  /* 0x00007400ff1e77ac */ /* 0x000f620008000a00 */
[----:B------:R-:W-:Y:S02]  /*1c70*/  IMAD.MOV.U32 R21, RZ, RZ, R24 ;  /* 0x000000ffff157224 */ /* 0x000fe400078e0018 */
[----:B------:R-:W-:Y:S01]  /*1c80*/  IMAD.MOV.U32 R23, RZ, RZ, R25 ;  /* 0x000000ffff177224 */ /* 0x000fe200078e0019 */
[----:B------:R-:W1:Y:S01]  /*1c90*/  LDCU.64 UR32, c[0x0][0x398] ;  /* 0x00007300ff2077ac */ /* 0x000e620008000a00 */
[----:B------:R-:W-:Y:S02]  /*1ca0*/  IMAD.MOV.U32 R11, RZ, RZ, RZ ;  /* 0x000000ffff0b7224 */ /* 0x000fe400078e00ff */
[----:B------:R-:W-:Y:S01]  /*1cb0*/  IMAD.MOV.U32 R27, RZ, RZ, R28 ;  /* 0x000000ffff1b7224 */ /* 0x000fe200078e001c */
[----:B-----5:R-:W-:Y:S01]  /*1cc0*/  MOV R34, UR30 ;  /* 0x0000001e00227c02 */ /* 0x020fe20008000f00 */
[----:B------:R-:W-:Y:S02]  /*1cd0*/  IMAD.U32 R35, RZ, RZ, UR31 ;  /* 0x0000001fff237e24 */ /* 0x000fe4000f8e00ff */
[----:B-1----:R-:W-:-:S02]  /*1ce0*/  IMAD.U32 R40, RZ, RZ, UR32 ;  /* 0x00000020ff287e24 */ /* 0x002fc4000f8e00ff */
[----:B------:R-:W-:-:S07]  /*1cf0*/  IMAD.U32 R41, RZ, RZ, UR33 ;  /* 0x00000021ff297e24 */ /* 0x000fce000f8e00ff */
.L_x_51:
[----:B0-----:R-:W-:Y:S01]  /*1d00*/  DMUL R24, R34, R34 ;  /* 0x0000002222187228 */ /* 0x001fe20000000000 */
[----:B------:R-:W-:Y:S07]  /*1d10*/  BSSY.RECONVERGENT B2, `(.L_x_28) ;  /* 0x0000036000027945 */ /* 0x000fee0003800200 */
[----:B-1----:R-:W-:-:S08]  /*1d20*/  DFMA R24, R40, R40, R24 ;  /* 0x000000282818722b */ /* 0x002fd00000000018 */
[----:B------:R-:W-:-:S14]  /*1d30*/  DSETP.GT.AND P0, PT, R24, 1, PT ;  /* 0x3ff000001800742a */ /* 0x000fdc0003f04000 */
[----:B------:R-:W-:Y:S05]  /*1d40*/  @!P0 BRA `(.L_x_29) ;  /* 0x0000000000c88947 */ /* 0x000fea0003800000 */
[----:B------:R-:W1:Y:S01]  /*1d50*/  MUFU.RCP64H R13, R25 ;  /* 0x00000019000d7308 */ /* 0x000e620000001800 */
[----:B------:R-:W-:Y:S01]  /*1d60*/  IMAD.MOV.U32 R12, RZ, RZ, 0x1 ;  /* 0x00000001ff0c7424 */ /* 0x000fe200078e00ff */
[----:B------:R-:W-:Y:S01]  /*1d70*/  FSETP.GEU.AND P1, PT, |R41|, 6.5827683646048100446e-37, PT ;  /* 0x036000002900780b */ /* 0x000fe20003f2e200 */
[----:B------:R-:W-:Y:S04]  /*1d80*/  BSSY.RECONVERGENT B3, `(.L_x_30) ;  /* 0x0000012000037945 */ /* 0x000fe80003800200 */
[----:B-1----:R-:W-:-:S08]  /*1d90*/  DFMA R14, -R24, R12, 1 ;  /* 0x3ff00000180e742b */ /* 0x002fd0000000010c */
        /* <DEDUP_REMOVED lines=10> */
[----:B------:R-:W-:Y:S01]  /*1e40*/  MOV R18, R40 ;  /* 0x0000002800127202 */ /* 0x000fe20000000f00 */
[----:B------:R-:W-:Y:S01]  /*1e50*/  IMAD.MOV.U32 R17, RZ, RZ, R41 ;  /* 0x000000ffff117224 */ /* 0x000fe200078e0029 */
[----:B------:R-:W-:Y:S01]  /*1e60*/  MOV R16, 0x1ea0 ;  /* 0x00001ea000107802 */ /* 0x000fe20000000f00 */
[----:B------:R-:W-:Y:S02]  /*1e70*/  IMAD.MOV.U32 R12, RZ, RZ, R24 ;  /* 0x000000ffff0c7224 */ /* 0x000fe400078e0018 */
[----:B------:R-:W-:-:S07]  /*1e80*/  IMAD.MOV.U32 R13, RZ, RZ, R25 ;  /* 0x000000ffff0d7224 */ /* 0x000fce00078e0019 */
[----:B0-234-:R-:W-:Y:S05]  /*1e90*/  CALL.REL.NOINC `($__internal_0_$__cuda_sm20_div_rn_f64_full) ;  /* 0x0000004400d07944 */ /* 0x01dfea0003c00000 */
.L_x_31:
[----:B0-234-:R-:W-:Y:S05]  /*1ea0*/  BSYNC.RECONVERGENT B3 ;  /* 0x0000000000037941 */ /* 0x01dfea0003800200 */
.L_x_30:
[----:B------:R-:W0:Y:S01]  /*1eb0*/  MUFU.RCP64H R15, R25 ;  /* 0x00000019000f7308 */ /* 0x000e220000001800 */
[----:B------:R-:W-:Y:S01]  /*1ec0*/  IMAD.MOV.U32 R14, RZ, RZ, 0x1 ;  /* 0x00000001ff0e7424 */ /* 0x000fe200078e00ff */
[----:B------:R-:W-:Y:S01]  /*1ed0*/  FSETP.GEU.AND P1, PT, |R35|, 6.5827683646048100446e-37, PT ;  /* 0x036000002300780b */ /* 0x000fe20003f2e200 */
[----:B------:R-:W-:Y:S01]  /*1ee0*/  BSSY.RECONVERGENT B3, `(.L_x_32) ;  /* 0x0000016000037945 */ /* 0x000fe20003800200 */
[----:B------:R-:W-:Y:S01]  /*1ef0*/  MOV R40, R12 ;  /* 0x0000000c00287202 */ /* 0x000fe20000000f00 */
[----:B------:R-:W-:Y:S02]  /*1f00*/  IMAD.MOV.U32 R41, RZ, RZ, R13 ;  /* 0x000000ffff297224 */ /* 0x000fe400078e000d */
        /* <DEDUP_REMOVED lines=19> */
.L_x_33:
[----:B------:R-:W-:Y:S05]  /*2040*/  BSYNC.RECONVERGENT B3 ;  /* 0x0000000000037941 */ /* 0x000fea0003800200 */
.L_x_32:
[----:B------:R-:W-:Y:S02]  /*2050*/  IMAD.MOV.U32 R34, RZ, RZ, R14 ;  /* 0x000000ffff227224 */ /* 0x000fe400078e000e */
[----:B------:R-:W-:-:S07]  /*2060*/  IMAD.MOV.U32 R35, RZ, RZ, R15 ;  /* 0x000000ffff237224 */ /* 0x000fce00078e000f */
.L_x_29:
[----:B0-234-:R-:W-:Y:S05]  /*2070*/  BSYNC.RECONVERGENT B2 ;  /* 0x0000000000027941 */ /* 0x01dfea0003800200 */
.L_x_28:
[----:B------:R-:W-:Y:S01]  /*2080*/  DADD R12, R34, -1 ;  /* 0xbff00000220c7429 */ /* 0x000fe20000000000 */
[----:B------:R-:W-:Y:S01]  /*2090*/  UMOV UR30, 0x31c98c08 ;  /* 0x31c98c08001e7882 */ /* 0x000fe20000000000 */
[----:B------:R-:W-:Y:S01]  /*20a0*/  UMOV UR31, 0x3fc0d9fd ;  /* 0x3fc0d9fd001f7882 */ /* 0x000fe20000000000 */
[----:B------:R-:W-:Y:S01]  /*20b0*/  IMAD.MOV.U32 R14, RZ, RZ, 0x0 ;  /* 0x00000000ff0e7424 */ /* 0x000fe200078e00ff */
[----:B------:R-:W-:Y:S01]  /*20c0*/  DADD R18, R40, -UR30 ;  /* 0x8000001e28127e29 */ /* 0x000fe20008000000 */
[----:B------:R-:W-:Y:S01]  /*20d0*/  IMAD.MOV.U32 R15, RZ, RZ, 0x3fd80000 ;  /* 0x3fd80000ff0f7424 */ /* 0x000fe200078e00ff */
[----:B------:R-:W-:Y:S01]  /*20e0*/  BSSY.RECONVERGENT B2, `(.L_x_34) ;  /* 0x000001e000027945 */ /* 0x000fe20003800200 */
[----:B------:R-:W-:Y:S01]  /*20f0*/  MOV R32, R34 ;  /* 0x0000002200207202 */ /* 0x000fe20000000f00 */
[----:B------:R-:W-:Y:S01]  /*2100*/  DMUL R12, R12, R12 ;  /* 0x0000000c0c0c7228 */ /* 0x000fe20000000000 */
[----:B------:R-:W-:Y:S02]  /*2110*/  IMAD.MOV.U32 R33, RZ, RZ, R35 ;  /* 0x000000ffff217224 */ /* 0x000fe400078e0023 */
[----:B------:R-:W-:-:S02]  /*2120*/  IMAD.MOV.U32 R36, RZ, RZ, R40 ;  /* 0x000000ffff247224 */ /* 0x000fc400078e0028 */
[----:B------:R-:W-:-:S03]  /*2130*/  IMAD.MOV.U32 R37, RZ, RZ, R41 ;  /* 0x000000ffff257224 */ /* 0x000fc600078e0029 */
[----:B------:R-:W-:-:S06]  /*2140*/  DFMA R18, R18, R18, R12 ;  /* 0x000000121212722b */ /* 0x000fcc000000000c */
[----:B------:R-:W0:Y:S04]  /*2150*/  MUFU.RSQ64H R25, R19 ;  /* 0x0000001300197308 */ /* 0x000e280000001c00 */
[----:B------:R-:W-:-:S04]  /*2160*/  IADD3 R24, PT, PT, R19, -0x3500000, RZ ;  /* 0xfcb0000013187810 */ /* 0x000fc80007ffe0ff */
[----:B------:R-:W-:Y:S02]  /*2170*/  ISETP.GE.U32.AND P0, PT, R24, 0x7ca00000, PT ;  /* 0x7ca000001800780c */ /* 0x000fe40003f06070 */
[----:B0-----:R-:W-:-:S08]  /*2180*/  DMUL R12, R24, R24 ;  /* 0x00000018180c7228 */ /* 0x001fd00000000000 */
[----:B------:R-:W-:-:S08]  /*2190*/  DFMA R12, R18, -R12, 1 ;  /* 0x3ff00000120c742b */ /* 0x000fd0000000080c */
[----:B------:R-:W-:Y:S02]  /*21a0*/  DFMA R14, R12, R14, 0.5 ;  /* 0x3fe000000c0e742b */ /* 0x000fe4000000000e */
[----:B------:R-:W-:-:S08]  /*21b0*/  DMUL R12, R24, R12 ;  /* 0x0000000c180c7228 */ /* 0x000fd00000000000 */
[----:B------:R-:W-:-:S08]  /*21c0*/  DFMA R38, R14, R12, R24 ;  /* 0x0000000c0e26722b */ /* 0x000fd00000000018 */
[----:B------:R-:W-:Y:S02]  /*21d0*/  DMUL R14, R18, R38 ;  /* 0x00000026120e7228 */ /* 0x000fe40000000000 */
[----:B------:R-:W-:Y:S02]  /*21e0*/  VIADD R13, R39, 0xfff00000 ;  /* 0xfff00000270d7836 */ /* 0x000fe40000000000 */
[----:B------:R-:W-:-:S04]  /*21f0*/  IMAD.MOV.U32 R12, RZ, RZ, R38 ;  /* 0x000000ffff0c7224 */ /* 0x000fc800078e0026 */
[----:B------:R-:W-:-:S08]  /*2200*/  DFMA R30, R14, -R14, R18 ;  /* 0x8000000e0e1e722b */ /* 0x000fd00000000012 */
[----:B------:R-:W-:Y:S01]  /*2210*/  DFMA R16, R30, R12, R14 ;  /* 0x0000000c1e10722b */ /* 0x000fe2000000000e */
[----:B------:R-:W-:Y:S10]  /*2220*/  @!P0 BRA `(.L_x_35) ;  /* 0x0000000000248947 */ /* 0x000ff40003800000 */
[----:B------:R-:W-:Y:S01]  /*2230*/  MOV R22, R18 ;  /* 0x0000001200167202 */ /* 0x000fe20000000f00 */
[----:B------:R-:W-:Y:S01]  /*2240*/  IMAD.MOV.U32 R16, RZ, RZ, R38 ;  /* 0x000000ffff107224 */ /* 0x000fe200078e0026 */
[----:B------:R-:W-:Y:S01]  /*2250*/  MOV R12, 0x22a0 ;  /* 0x000022a0000c7802 */ /* 0x000fe20000000f00 */
[----:B------:R-:W-:Y:S02]  /*2260*/  IMAD.MOV.U32 R18, RZ, RZ, R30 ;  /* 0x000000ffff127224 */ /* 0x000fe400078e001e */
[----:B------:R-:W-:Y:S02]  /*2270*/  IMAD.MOV.U32 R17, RZ, RZ, R31 ;  /* 0x000000ffff117224 */ /* 0x000fe400078e001f */
[----:B------:R-:W-:-:S07]  /*2280*/  IMAD.MOV.U32 R20, RZ, RZ, R24 ;  /* 0x000000ffff147224 */ /* 0x000fce00078e0018 */
[----:B------:R-:W-:Y:S05]  /*2290*/  CALL.REL.NOINC `($__internal_1_$__cuda_sm20_dsqrt_rn_f64_mediumpath_v1) ;  /* 0x00000048005c7944 */ /* 0x000fea0003c00000 */
[----:B------:R-:W-:Y:S01]  /*22a0*/  IMAD.MOV.U32 R16, RZ, RZ, R14 ;  /* 0x000000ffff107224 */ /* 0x000fe200078e000e */
[----:B------:R-:W-:-:S07]  /*22b0*/  MOV R17, R13 ;  /* 0x0000000d00117202 */ /* 0x000fce0000000f00 */
.L_x_35:
[----:B------:R-:W-:Y:S05]  /*22c0*/  BSYNC.RECONVERGENT B2 ;  /* 0x0000000000027941 */ /* 0x000fea0003800200 */
.L_x_34:
        /* <DEDUP_REMOVED lines=34> */
.L_x_37:
[----:B------:R-:W-:Y:S05]  /*24f0*/  BSYNC.RECONVERGENT B2 ;  /* 0x0000000000027941 */ /* 0x000fea0003800200 */
.L_x_36:
        /* <DEDUP_REMOVED lines=17> */
[----:B------:R-:W-:-:S05]  /*2610*/  @!P0 IMAD.MOV R12, RZ, RZ, R11 ;  /* 0x000000ffff0c8224 */ /* 0x000fca00078e020b */
[----:B------:R-:W-:Y:S01]  /*2620*/  @!P2 MOV R11, R12 ;  /* 0x0000000c000ba202 */ /* 0x000fe20000000f00 */
[----:B------:R-:W-:Y:S06]  /*2630*/  @!P2 BRA `(.L_x_39) ;  /* 0x0000000c0020a947 */ /* 0x000fec0003800000 */
[----:B------:R-:W-:Y:S01]  /*2640*/  ISETP.NE.AND P0, PT, R23, 0x1, PT ;  /* 0x000000011700780c */ /* 0x000fe20003f05270 */
[----:B------:R-:W-:Y:S01]  /*2650*/  BSSY.RECONVERGENT B1, `(.L_x_40) ;  /* 0x0000047000017945 */ /* 0x000fe20003800200 */
[----:B------:R-:W-:Y:S01]  /*2660*/  IMAD.MOV.U32 R25, RZ, RZ, 0x2 ;  /* 0x00000002ff197424 */ /* 0x000fe200078e00ff */
[----:B------:R-:W-:Y:S01]  /*2670*/  MOV R16, R6 ;  /* 0x0000000600107202 */ /* 0x000fe20000000f00 */
[----:B------:R-:W-:-:S09]  /*2680*/  IMAD.MOV.U32 R24, RZ, RZ, R21 ;  /* 0x000000ffff187224 */ /* 0x000fd200078e0015 */
[----:B------:R-:W-:Y:S05]  /*2690*/  @!P0 BRA `(.L_x_41) ;  /* 0x0000000400088947 */ /* 0x000fea0003800000 */
[----:B------:R-:W-:-:S13]  /*26a0*/  ISETP.NE.AND P0, PT, R23, 0x3, PT ;  /* 0x000000031700780c */ /* 0x000fda0003f05270 */
[----:B------:R-:W-:Y:S05]  /*26b0*/  @!P0 BRA `(.L_x_42) ;  /* 0x0000000000208947 */ /* 0x000fea0003800000 */
[----:B------:R-:W-:-:S13]  /*26c0*/  ISETP.NE.AND P0, PT, R23, 0x2, PT ;  /* 0x000000021700780c */ /* 0x000fda0003f05270 */
[----:B------:R-:W-:Y:S01]  /*26d0*/  @!P0 IMAD.MOV.U32 R25, RZ, RZ, 0x3 ;  /* 0x00000003ff198424 */ /* 0x000fe200078e00ff */
[----:B------:R-:W-:Y:S01]  /*26e0*/  @P0 IADD3 R25, PT, PT, R23, 0x1, RZ ;  /* 0x0000000117190810 */ /* 0x000fe20007ffe0ff */
[----:B------:R-:W-:Y:S02]  /*26f0*/  @!P0 IMAD.MOV.U32 R24, RZ, RZ, R21 ;  /* 0x000000ffff188224 */ /* 0x000fe400078e0015 */
[----:B------:R-:W-:Y:S02]  /*2700*/  @!P0 IMAD.MOV.U32 R16, RZ, RZ, R5 ;  /* 0x000000ffff108224 */ /* 0x000fe400078e0005 */
[----:B------:R-:W-:Y:S02]  /*2710*/  @P0 IMAD.MOV.U32 R24, RZ, RZ, R21 ;  /* 0x000000ffff180224 */ /* 0x000fe400078e0015 */
[----:B------:R-:W-:Y:S01]  /*2720*/  @P0 IMAD.MOV.U32 R16, RZ, RZ, R4 ;  /* 0x000000ffff100224 */ /* 0x000fe200078e0004 */
[----:B------:R-:W-:Y:S06]  /*2730*/  BRA `(.L_x_41) ;  /* 0x0000000000e07947 */ /* 0x000fec0003800000 */
.L_x_42:
[----:B------:R-:W-:Y:S01]  /*2740*/  VIADD R8, R8, 0x1 ;  /* 0x0000000108087836 */ /* 0x000fe20000000000 */
[----:B------:R-:W-:Y:S03]  /*2750*/  BSSY.RECONVERGENT B2, `(.L_x_43) ;  /* 0x000000c000027945 */ /* 0x000fe60003800200 */
[C---:B------:R-:W-:Y:S01]  /*2760*/  IMAD.WIDE.U32 R4, R8.reuse, -0x2daee0ad, RZ ;  /* 0xd2511f5308047825 */ /* 0x040fe200078e00ff */
[----:B------:R-:W-:-:S13]  /*2770*/  ISETP.NE.AND P0, PT, R8, RZ, PT ;  /* 0x000000ff0800720c */ /* 0x000fda0003f05270 */
[----:B------:R-:W-:Y:S05]  /*2780*/  @P0 BRA `(.L_x_44) ;  /* 0x0000000000200947 */ /* 0x000fea0003800000 */
[----:B------:R-:W-:-:S05]  /*2790*/  VIADD R7, R7, 0x1 ;  /* 0x0000000107077836 */ /* 0x000fca0000000000 */
[----:B------:R-:W-:-:S13]  /*27a0*/  ISETP.NE.AND P0, PT, R7, RZ, PT ;  /* 0x000000ff0700720c */ /* 0x000fda0003f05270 */
[----:B------:R-:W-:Y:S01]  /*27b0*/  @!P0 IADD3 R2, PT, PT, R2, 0x1, RZ ;  /* 0x0000000102028810 */ /* 0x000fe20007ffe0ff */
[----:B------:R-:W-:Y:S02]  /*27c0*/  @!P0 VIADD R6, R3, 0x1 ;  /* 0x0000000103068836 */ /* 0x000fe40000000000 */
[----:B------:R-:W-:Y:S01]  /*27d0*/  @!P0 IMAD.MOV.U32 R7, RZ, RZ, RZ ;  /* 0x000000ffff078224 */ /* 0x000fe200078e00ff */
[----:B------:R-:W-:-:S13]  /*27e0*/  ISETP.NE.AND P1, PT, R2, RZ, !P0 ;  /* 0x000000ff0200720c */ /* 0x000fda0004725270 */
[----:B------:R-:W-:-:S04]  /*27f0*/  @P1 IMAD.MOV R6, RZ, RZ, R3 ;  /* 0x000000ffff061224 */ /* 0x000fc800078e0203 */
[----:B------:R-:W-:-:S07]  /*2800*/  @!P0 IMAD.MOV.U32 R3, RZ, RZ, R6 ;  /* 0x000000ffff038224 */ /* 0x000fce00078e0006 */
.L_x_44:
[----:B------:R-:W-:Y:S05]  /*2810*/  BSYNC.RECONVERGENT B2 ;  /* 0x0000000000027941 */ /* 0x000fea0003800200 */
.L_x_43:
        /* <DEDUP_REMOVED lines=37> */
[----:B------:R-:W-:Y:S02]  /*2a70*/  LOP3.LUT R4, R4, UR4, R15, 0x96, !PT ;  /* 0x0000000404047c12 */ /* 0x000fe4000f8e960f */
[----:B------:R-:W-:Y:S01]  /*2a80*/  MOV R6, R14 ;  /* 0x0000000e00067202 */ /* 0x000fe20000000f00 */
[----:B------:R-:W-:Y:S01]  /*2a90*/  IMAD.MOV.U32 R16, RZ, RZ, R21 ;  /* 0x000000ffff107224 */ /* 0x000fe200078e0015 */
[----:B------:R-:W-:Y:S01]  /*2aa0*/  LOP3.LUT R5, R12, UR5, R25, 0x96, !PT ;  /* 0x000000050c057c12 */ /* 0x000fe2000f8e9619 */
[----:B------:R-:W-:-:S07]  /*2ab0*/  IMAD.MOV.U32 R25, RZ, RZ, RZ ;  /* 0x000000ffff197224 */ /* 0x000fce00078e00ff */
.L_x_41:
[----:B------:R-:W-:Y:S05]  /*2ac0*/  BSYNC.RECONVERGENT B1 ;  /* 0x0000000000017941 */ /* 0x000fea0003800200 */
.L_x_40:
[----:B------:R-:W2:Y:S01]  /*2ad0*/  I2F.F64.U32 R12, R16 ;  /* 0x00000010000c7312 */ /* 0x000ea20000201800 */
[----:B------:R-:W-:Y:S01]  /*2ae0*/  IMAD.MOV.U32 R14, RZ, RZ, 0x0 ;  /* 0x00000000ff0e7424 */ /* 0x000fe200078e00ff */
[----:B------:R-:W-:Y:S01]  /*2af0*/  UMOV UR30, 0x54442d18 ;  /* 0x54442d18001e7882 */ /* 0x000fe20000000000 */
[----:B------:R-:W-:Y:S01]  /*2b00*/  IMAD.MOV.U32 R15, RZ, RZ, 0x3df00000 ;  /* 0x3df00000ff0f7424 */ /* 0x000fe200078e00ff */
[----:B------:R-:W-:Y:S01]  /*2b10*/  UMOV UR31, 0x401921fb ;  /* 0x401921fb001f7882 */ /* 0x000fe20000000000 */
[----:B------:R-:W-:Y:S01]  /*2b20*/  BSSY.RECONVERGENT B4, `(.L_x_45) ;  /* 0x0000021000047945 */ /* 0x000fe20003800200 */
[----:B------:R-:W-:Y:S01]  /*2b30*/  DMUL R42, RZ, +INF ;  /* 0x7ff00000ff2a7828 */ /* 0x000fe20000000000 */
[----:B------:R-:W-:Y:S02]  /*2b40*/  MOV R26, 0x1 ;  /* 0x00000001001a7802 */ /* 0x000fe40000000f00 */
[----:B--2---:R-:W-:-:S08]  /*2b50*/  DFMA R12, R12, R14, 2.3283064365386962891e-10 ;  /* 0x3df000000c0c742b */ /* 0x004fd0000000000e */
[----:B0-----:R-:W-:-:S08]  /*2b60*/  DMUL R34, R12, UR30 ;  /* 0x0000001e0c227c28 */ /* 0x001fd00008000000 */
        /* <DEDUP_REMOVED lines=22> */
[----:B-1----:R-:W-:Y:S05]  /*2cd0*/  CALL.REL.NOINC `($_Z9ux_kerneliddddddddjdPjS_S_S_y$__internal_trig_reduction_slowpathd) ;  /* 0x0000004000807944 */ /* 0x002fea0003c00000 */
[----:B------:R-:W-:Y:S01]  /*2ce0*/  IMAD.MOV.U32 R26, RZ, RZ, R15 ;  /* 0x000000ffff1a7224 */ /* 0x000fe200078e000f */
[----:B------:R-:W-:Y:S01]  /*2cf0*/  MOV R43, R13 ;  /* 0x0000000d002b7202 */ /* 0x000fe20000000f00 */
[----:B------:R-:W-:-:S07]  /*2d00*/  IMAD.MOV.U32 R42, RZ, RZ, R12 ;  /* 0x000000ffff2a7224 */ /* 0x000fce00078e000c */
.L_x_48:
[----:B------:R-:W-:Y:S05]  /*2d10*/  BSYNC.RECONVERGENT B5 ;  /* 0x0000000000057941 */ /* 0x000fea0003800200 */
.L_x_47:
[----:B------:R-:W-:-:S07]  /*2d20*/  VIADD R26, R26, 0x1 ;  /* 0x000000011a1a7836 */ /* 0x000fce0000000000 */
.L_x_46:
[----:B------:R-:W-:Y:S05]  /*2d30*/  BSYNC.RECONVERGENT B4 ;  /* 0x0000000000047941 */ /* 0x000fea0003800200 */
.L_x_45:
[----:B------:R-:W-:-:S05]  /*2d40*/  IMAD.SHL.U32 R12, R26, 0x40, RZ ;  /* 0x000000401a0c7824 */ /* 0x000fca00078e00ff */
[----:B------:R-:W-:-:S04]  /*2d50*/  LOP3.LUT R12, R12, 0x40, RZ, 0xc0, !PT ;  /* 0x000000400c0c7812 */ /* 0x000fc800078ec0ff */
[----:B------:R-:W-:-:S05]  /*2d60*/  IADD3 R44, P0, PT, R12, UR26, RZ ;  /* 0x0000001a0c2c7c10 */ /* 0x000fca000ff1e0ff */
[----:B------:R-:W-:-:S05]  /*2d70*/  IMAD.X R45, RZ, RZ, UR27, P0 ;  /* 0x0000001bff2d7e24 */ /* 0x000fca00080e06ff */
[----:B------:R-:W2:Y:S04]  /*2d80*/  LDG.E.128.CONSTANT R12, desc[UR6][R44.64] ;  /* 0x000000062c0c7981 */ /* 0x000ea8000c1e9d00 */
[----:B------:R-:W3:Y:S04]  /*2d90*/  LDG.E.128.CONSTANT R16, desc[UR6][R44.64+0x10] ;  /* 0x000010062c107981 */ /* 0x000ee8000c1e9d00 */
[----:B------:R-:W4:Y:S01]  /*2da0*/  LDG.E.128.CONSTANT R20, desc[UR6][R44.64+0x20] ;  /* 0x000020062c147981 */ /* 0x000f22000c1e9d00 */
[----:B------:R-:W-:Y:S01]  /*2db0*/  LOP3.LUT R38, R26, 0x1, RZ, 0xc0, !PT ;  /* 0x000000011a267812 */ /* 0x000fe200078ec0ff */
[----:B-1----:R-:W-:Y:S01]  /*2dc0*/  DMUL R40, R42, R42 ;  /* 0x0000002a2a287228 */ /* 0x002fe20000000000 */
[----:B------:R-:W-:Y:S01]  /*2dd0*/  MOV R39, 0x3da8ff83 ;  /* 0x3da8ff8300277802 */ /* 0x000fe20000000f00 */
[----:B------:R-:W-:Y:S01]  /*2de0*/  BSSY.RECONVERGENT B4, `(.L_x_49) ;  /* 0x000002e000047945 */ /* 0x000fe20003800200 */
[----:B------:R-:W-:Y:S01]  /*2df0*/  ISETP.NE.U32.AND P0, PT, R38, 0x1, PT ;  /* 0x000000012600780c */ /* 0x000fe20003f05070 */
[----:B------:R-:W-:-:S03]  /*2e00*/  IMAD.MOV.U32 R38, RZ, RZ, 0x20fd8164 ;  /* 0x20fd8164ff267424 */ /* 0x000fc600078e00ff */
[----:B------:R-:W-:Y:S02]  /*2e10*/  FSEL R39, -R39, 0.11223486810922622681, !P0 ;  /* 0x3de5db6527277808 */ /* 0x000fe40004000100 */
[----:B------:R-:W-:-:S06]  /*2e20*/  FSEL R38, R38, -8.06006814911005101289e+34, !P0 ;  /* 0xf9785eba26267808 */ /* 0x000fcc0004000000 */
[----:B--2---:R-:W-:Y:S02]  /*2e30*/  DFMA R12, R40, R38, R12 ;  /* 0x00000026280c722b */ /* 0x004fe4000000000c */
[----:B------:R-:W-:-:S06]  /*2e40*/  DMUL R38, RZ, +INF ;  /* 0x7ff00000ff267828 */ /* 0x000fcc0000000000 */
[----:B------:R-:W-:-:S08]  /*2e50*/  DFMA R12, R40, R12, R14 ;  /* 0x0000000c280c722b */ /* 0x000fd0000000000e */
[----:B---3--:R-:W-:-:S08]  /*2e60*/  DFMA R12, R40, R12, R16 ;  /* 0x0000000c280c722b */ /* 0x008fd00000000010 */
[----:B------:R-:W-:-:S08]  /*2e70*/  DFMA R12, R40, R12, R18 ;  /* 0x0000000c280c722b */ /* 0x000fd00000000012 */
[----:B----4-:R-:W-:-:S08]  /*2e80*/  DFMA R12, R40, R12, R20 ;  /* 0x0000000c280c722b */ /* 0x010fd00000000014 */
[----:B------:R-:W-:-:S08]  /*2e90*/  DFMA R12, R40, R12, R22 ;  /* 0x0000000c280c722b */ /* 0x000fd00000000016 */
[----:B------:R-:W-:Y:S02]  /*2ea0*/  DFMA R42, R12, R42, R42 ;  /* 0x0000002a0c2a722b */ /* 0x000fe4000000002a */
[----:B------:R-:W-:-:S10]  /*2eb0*/  DFMA R12, R40, R12, 1 ;  /* 0x3ff00000280c742b */ /* 0x000fd4000000000c */
[----:B------:R-:W-:Y:S02]  /*2ec0*/  FSEL R14, R12, R42, !P0 ;  /* 0x0000002a0c0e7208 */ /* 0x000fe40004000000 */
[----:B------:R-:W-:Y:S02]  /*2ed0*/  FSEL R15, R13, R43, !P0 ;  /* 0x0000002b0d0f7208 */ /* 0x000fe40004000000 */
[----:B------:R-:W-:Y:S01]  /*2ee0*/  LOP3.LUT P0, RZ, R26, 0x2, RZ, 0xc0, !PT ;  /* 0x000000021aff7812 */ /* 0x000fe2000780c0ff */
[----:B------:R-:W-:-:S03]  /*2ef0*/  IMAD.MOV.U32 R26, RZ, RZ, RZ ;  /* 0x000000ffff1a7224 */ /* 0x000fc600078e00ff */
        /* <DEDUP_REMOVED lines=25> */
[----:B------:R-:W-:Y:S01]  /*3090*/  IMAD.MOV.U32 R26, RZ, RZ, R15 ;  /* 0x000000ffff1a7224 */ /* 0x000fe200078e000f */
[----:B------:R-:W-:Y:S01]  /*30a0*/  MOV R38, R12 ;  /* 0x0000000c00267202 */ /* 0x000fe20000000f00 */
[----:B------:R-:W-:-:S07]  /*30b0*/  IMAD.MOV.U32 R39, RZ, RZ, R13 ;  /* 0x000000ffff277224 */ /* 0x000fce00078e000d */
.L_x_50:
[----:B------:R-:W-:Y:S05]  /*30c0*/  BSYNC.RECONVERGENT B4 ;  /* 0x0000000000047941 */ /* 0x000fea0003800200 */
.L_x_49:
        /* <DEDUP_REMOVED lines=8> */
[----:B------:R-:W-:Y:S01]  /*3150*/  DMUL R36, R38, R38 ;  /* 0x0000002626247228 */ /* 0x000fe20000000000 */
[----:B------:R-:W-:-:S02]  /*3160*/  MOV R35, 0x3da8ff83 ;  /* 0x3da8ff8300237802 */ /* 0x000fc40000000f00 */
[----:B------:R-:W-:Y:S01]  /*3170*/  ISETP.NE.U32.AND P0, PT, R34, 0x1, PT ;  /* 0x000000012200780c */ /* 0x000fe20003f05070 */
[----:B------:R-:W-:-:S03]  /*3180*/  IMAD.MOV.U32 R34, RZ, RZ, 0x20fd8164 ;  /* 0x20fd8164ff227424 */ /* 0x000fc600078e00ff */
        /* <DEDUP_REMOVED lines=19> */
.L_x_39:
[----:B------:R-:W-:Y:S05]  /*32c0*/  BSYNC.RECONVERGENT B3 ;  /* 0x0000000000037941 */ /* 0x000fea0003800200 */
.L_x_38:
[----:B------:R-:W-:-:S05]  /*32d0*/  IMAD.U32 R13, RZ, RZ, UR34 ;  /* 0x00000022ff0d7e24 */ /* 0x000fca000f8e00ff */
[----:B------:R-:W-:-:S13]  /*32e0*/  ISETP.GE.U32.AND P0, PT, R27, R13, PT ;  /* 0x0000000d1b00720c */ /* 0x000fda0003f06070 */
[----:B------:R-:W-:Y:S05]  /*32f0*/  @!P0 BRA `(.L_x_51) ;  /* 0xffffffe800808947 */ /* 0x000fea000383ffff */
.L_x_27:
[----:B0-234-:R-:W-:Y:S05]  /*3300*/  BSYNC.RECONVERGENT B0 ;  /* 0x0000000000007941 */ /* 0x01dfea0003800200 */
.L_x_26:
[----:B------:R-:W-:Y:S01]  /*3310*/  ISETP.GE.U32.AND P0, PT, R28, R13, PT ;  /* 0x0000000d1c00720c */ /* 0x000fe20003f06070 */
[----:B------:R-:W0:Y:S01]  /*3320*/  LDCU UR34, c[0x0][0x3c8] ;  /* 0x00007900ff2277ac */ /* 0x000e220008000800 */
[----:B------:R-:W-:Y:S01]  /*3330*/  BSSY.RECONVERGENT B0, `(.L_x_52) ;  /* 0x0000173000007945 */ /* 0x000fe20003800200 */
[----:B------:R-:W-:Y:S01]  /*3340*/  IMAD.MOV.U32 R26, RZ, RZ, RZ ;  /* 0x000000ffff1a7224 */ /* 0x000fe200078e00ff */
[----:B------:R-:W2:Y:S01]  /*3350*/  LDCU.64 UR24, c[0x0][0x3d0] ;  /* 0x00007a00ff1877ac */ /* 0x000ea20008000a00 */
[----:B------:R-:W3:Y:S01]  /*3360*/  LDCU.64 UR26, c[0x4][0x48] ;  /* 0x01000900ff1a77ac */ /* 0x000ee20008000a00 */
[----:B------:R-:W4:Y:S07]  /*3370*/  LDCU.64 UR28, c[0x0][0x3f8] ;  /* 0x00007f00ff1c77ac */ /* 0x000f2e0008000a00 */
[----:B------:R-:W-:Y:S05]  /*3380*/  @P0 BRA `(.L_x_53) ;  /* 0x0000001400b40947 */ /* 0x000fea0003800000 */
[----:B------:R-:W1:Y:S01]  /*3390*/  LDCU.64 UR30, c[0x0][0x3b0] ;  /* 0x00007600ff1e77ac */ /* 0x000e620008000a00 */
[----:B------:R-:W-:Y:S01]  /*33a0*/  DMUL R30, RZ, +INF ;  /* 0x7ff00000ff1e7828 */ /* 0x000fe20000000000 */
[----:B------:R-:W-:Y:S01]  /*33b0*/  MOV R21, R24 ;  /* 0x0000001800157202 */ /* 0x000fe20000000f00 */
[----:B------:R-:W-:Y:S01]  /*33c0*/  IMAD.MOV.U32 R23, RZ, RZ, R25 ;  /* 0x000000ffff177224 */ /* 0x000fe200078e0019 */
[----:B------:R-:W5:Y:S01]  /*33d0*/  LDCU.64 UR32, c[0x0][0x3a8] ;  /* 0x00007500ff2077ac */ /* 0x000f620008000a00 */
[----:B------:R-:W-:Y:S02]  /*33e0*/  IMAD.MOV.U32 R26, RZ, RZ, RZ ;  /* 0x000000ffff1a7224 */ /* 0x000fe400078e00ff */
[----:B------:R-:W-:Y:S02]  /*33f0*/  IMAD.MOV.U32 R27, RZ, RZ, R28 ;  /* 0x000000ffff1b7224 */ /* 0x000fe400078e001c */
[----:B-1----:R-:W-:Y:S01]  /*3400*/  IMAD.U32 R36, RZ, RZ, UR30 ;  /* 0x0000001eff247e24 */ /* 0x002fe2000f8e00ff */
[----:B------:R-:W-:Y:S01]  /*3410*/  MOV R37, UR31 ;  /* 0x0000001f00257c02 */ /* 0x000fe20008000f00 */
[----:B-----5:R-:W-:-:S02]  /*3420*/  IMAD.U32 R42, RZ, RZ, UR32 ;  /* 0x00000020ff2a7e24 */ /* 0x020fc4000f8e00ff */
[----:B------:R-:W-:-:S07]  /*3430*/  IMAD.U32 R43, RZ, RZ, UR33 ;  /* 0x00000021ff2b7e24 */ /* 0x000fce000f8e00ff */
.L_x_77:
        /* <DEDUP_REMOVED lines=25> */
[----:B0-234-:R-:W-:Y:S05]  /*35d0*/  CALL.REL.NOINC `($__internal_0_$__cuda_sm20_div_rn_f64_full) ;  /* 0x0000003000007944 */ /* 0x01dfea0003c00000 */
.L_x_57:
[----:B0-234-:R-:W-:Y:S05]  /*35e0*/  BSYNC.RECONVERGENT B3 ;  /* 0x0000000000037941 */ /* 0x01dfea0003800200 */
.L_x_56:
[----:B------:R-:W0:Y:S01]  /*35f0*/  MUFU.RCP64H R15, R25 ;  /* 0x00000019000f7308 */ /* 0x000e220000001800 */
[----:B------:R-:W-:Y:S01]  /*3600*/  IMAD.MOV.U32 R14, RZ, RZ, 0x1 ;  /* 0x00000001ff0e7424 */ /* 0x000fe200078e00ff */
[----:B------:R-:W-:Y:S01]  /*3610*/  FSETP.GEU.AND P1, PT, |R37|, 6.5827683646048100446e-37, PT ;  /* 0x036000002500780b */ /* 0x000fe20003f2e200 */
[----:B------:R-:W-:Y:S01]  /*3620*/  BSSY.RECONVERGENT B3, `(.L_x_58) ;  /* 0x0000016000037945 */ /* 0x000fe20003800200 */
[----:B------:R-:W-:Y:S01]  /*3630*/  IMAD.MOV.U32 R42, RZ, RZ, R12 ;  /* 0x000000ffff2a7224 */ /* 0x000fe200078e000c */
[----:B------:R-:W-:Y:S02]  /*3640*/  MOV R43, R13 ;  /* 0x0000000d002b7202 */ /* 0x000fe40000000f00 */
        /* <DEDUP_REMOVED lines=17> */
[----:B------:R-:W-:Y:S01]  /*3760*/  MOV R14, R12 ;  /* 0x0000000c000e7202 */ /* 0x000fe20000000f00 */
[----:B------:R-:W-:-:S07]  /*3770*/  IMAD.MOV.U32 R15, RZ, RZ, R13 ;  /* 0x000000ffff0f7224 */ /* 0x000fce00078e000d */
.L_x_59:
[----:B------:R-:W-:Y:S05]  /*3780*/  BSYNC.RECONVERGENT B3 ;  /* 0x0000000000037941 */ /* 0x000fea0003800200 */
.L_x_58:
[----:B------:R-:W-:Y:S02]  /*3790*/  IMAD.MOV.U32 R36, RZ, RZ, R14 ;  /* 0x000000ffff247224 */ /* 0x000fe400078e000e */
[----:B------:R-:W-:-:S07]  /*37a0*/  IMAD.MOV.U32 R37, RZ, RZ, R15 ;  /* 0x000000ffff257224 */ /* 0x000fce00078e000f */
.L_x_55:
[----:B0-234-:R-:W-:Y:S05]  /*37b0*/  BSYNC.RECONVERGENT B2 ;  /* 0x0000000000027941 */ /* 0x01dfea0003800200 */
.L_x_54:
[----:B------:R-:W-:Y:S01]  /*37c0*/  DADD R12, R36, -1 ;  /* 0xbff00000240c7429 */ /* 0x000fe20000000000 */
[----:B------:R-:W-:Y:S01]  /*37d0*/  UMOV UR30, 0x31c98c08 ;  /* 0x31c98c08001e7882 */ /* 0x000fe20000000000 */
[----:B------:R-:W-:Y:S01]  /*37e0*/  UMOV UR31, 0x3fc0d9fd ;  /* 0x3fc0d9fd001f7882 */ /* 0x000fe20000000000 */
[----:B------:R-:W-:Y:S01]  /*37f0*/  MOV R38, 0x0 ;  /* 0x0000000000267802 */ /* 0x000fe20000000f00 */
[----:B------:R-:W-:Y:S01]  /*3800*/  DADD R18, R42, -UR30 ;  /* 0x8000001e2a127e29 */ /* 0x000fe20008000000 */
[----:B------:R-:W-:Y:S01]  /*3810*/  IMAD.MOV.U32 R39, RZ, RZ, 0x3fd80000 ;  /* 0x3fd80000ff277424 */ /* 0x000fe200078e00ff */
[----:B------:R-:W-:Y:S01]  /*3820*/  BSSY.RECONVERGENT B2, `(.L_x_60) ;  /* 0x000001e000027945 */ /* 0x000fe20003800200 */
[----:B------:R-:W-:Y:S01]  /*3830*/  IMAD.MOV.U32 R34, RZ, RZ, R36 ;  /* 0x000000ffff227224 */ /* 0x000fe200078e0024 */
[----:B------:R-:W-:Y:S01]  /*3840*/  DMUL R12, R12, R12 ;  /* 0x0000000c0c0c7228 */ /* 0x000fe20000000000 */
[----:B------:R-:W-:Y:S01]  /*3850*/  MOV R35, R37 ;  /* 0x0000002500237202 */ /* 0x000fe20000000f00 */
[----:B------:R-:W-:-:S02]  /*3860*/  IMAD.MOV.U32 R40, RZ, RZ, R42 ;  /* 0x000000ffff287224 */ /* 0x000fc400078e002a */
[----:B------:R-:W-:-:S04]  /*3870*/  IMAD.MOV.U32 R41, RZ, RZ, R43 ;  /* 0x000000ffff297224 */ /* 0x000fc800078e002b */
        /* <DEDUP_REMOVED lines=24> */
.L_x_61:
[----:B------:R-:W-:Y:S05]  /*3a00*/  BSYNC.RECONVERGENT B2 ;  /* 0x0000000000027941 */ /* 0x000fea0003800200 */
.L_x_60:
        /* <DEDUP_REMOVED lines=34> */
.L_x_63:
[----:B------:R-:W-:Y:S05]  /*3c30*/  BSYNC.RECONVERGENT B2 ;  /* 0x0000000000027941 */ /* 0x000fea0003800200 */
.L_x_62:
        /* <DEDUP_REMOVED lines=11> */
[----:B------:R-:W-:Y:S01]  /*3cf0*/  @!P2 VIADD R12, R26, 0x1 ;  /* 0x000000011a0ca836 */ /* 0x000fe20000000000 */
[----:B------:R-:W-:Y:S01]  /*3d00*/  @!P2 IADD3 R27, PT, PT, R10, R27, RZ ;  /* 0x0000001b0a1ba210 */ /* 0x000fe20007ffe0ff */
[----:B------:R-:W-:Y:S02]  /*3d10*/  @!P2 IMAD.MOV.U32 R25, RZ, RZ, R23 ;  /* 0x000000ffff19a224 */ /* 0x000fe400078e0017 */
[----:B------:R-:W-:Y:S01]  /*3d20*/  @!P2 PLOP3.LUT P0, PT, P1, PT, PT, 0x80, 0x8 ;  /* 0x000000000008a81c */ /* 0x000fe20000f0f070 */
[----:B------:R-:W-:Y:S02]  /*3d30*/  @!P2 IMAD.MOV.U32 R24, RZ, RZ, R21 ;  /* 0x000000ffff18a224 */ /* 0x000fe400078e0015 */
[----:B------:R-:W1:Y:S10]  /*3d40*/  @!P2 LDC.64 R42, c[0x0][0x3a8] ;  /* 0x0000ea00ff2aab82 */ /* 0x000e740000000a00 */
[----:B------:R-:W-:-:S04]  /*3d50*/  @!P0 IMAD.MOV R12, RZ, RZ, R26 ;  /* 0x000000ffff0c8224 */ /* 0x000fc800078e021a */
[----:B------:R-:W-:Y:S01]  /*3d60*/  @!P2 IMAD.MOV.U32 R26, RZ, RZ, R12 ;  /* 0x000000ffff1aa224 */ /* 0x000fe200078e000c */
        /* <DEDUP_REMOVED lines=10> */
[----:B------:R-:W-:Y:S02]  /*3e10*/  @!P0 IMAD.MOV.U32 R25, RZ, RZ, 0x3 ;  /* 0x00000003ff198424 */ /* 0x000fe400078e00ff */
[----:B------:R-:W-:Y:S01]  /*3e20*/  @!P0 IMAD.MOV.U32 R24, RZ, RZ, R21 ;  /* 0x000000ffff188224 */ /* 0x000fe200078e0015 */
[----:B------:R-:W-:Y:S01]  /*3e30*/  @P0 MOV R24, R21 ;  /* 0x0000001500180202 */ /* 0x000fe20000000f00 */
[----:B------:R-:W-:Y:S02]  /*3e40*/  @!P0 IMAD.MOV.U32 R16, RZ, RZ, R5 ;  /* 0x000000ffff108224 */ /* 0x000fe400078e0005 */
[----:B------:R-:W-:Y:S02]  /*3e50*/  @P0 VIADD R25, R23, 0x1 ;  /* 0x0000000117190836 */ /* 0x000fe40000000000 */
[----:B------:R-:W-:Y:S01]  /*3e60*/  @P0 IMAD.MOV.U32 R16, RZ, RZ, R4 ;  /* 0x000000ffff100224 */ /* 0x000fe200078e0004 */
[----:B------:R-:W-:Y:S06]  /*3e70*/  BRA `(.L_x_67) ;  /* 0x0000000000e07947 */ /* 0x000fec0003800000 */
.L_x_68:
[----:B------:R-:W-:Y:S01]  /*3e80*/  VIADD R8, R8, 0x1 ;  /* 0x0000000108087836 */ /* 0x000fe20000000000 */
[----:B------:R-:W-:Y:S03]  /*3e90*/  BSSY.RECONVERGENT B2, `(.L_x_69) ;  /* 0x000000c000027945 */ /* 0x000fe60003800200 */
[C---:B------:R-:W-:Y:S01]  /*3ea0*/  IMAD.WIDE.U32 R4, R8.reuse, -0x2daee0ad, RZ ;  /* 0xd2511f5308047825 */ /* 0x040fe200078e00ff */
[----:B------:R-:W-:-:S13]  /*3eb0*/  ISETP.NE.AND P0, PT, R8, RZ, PT ;  /* 0x000000ff0800720c */ /* 0x000fda0003f05270 */
[----:B------:R-:W-:Y:S05]  /*3ec0*/  @P0 BRA `(.L_x_70) ;  /* 0x0000000000200947 */ /* 0x000fea0003800000 */
[----:B------:R-:W-:-:S05]  /*3ed0*/  VIADD R7, R7, 0x1 ;  /* 0x0000000107077836 */ /* 0x000fca0000000000 */
[----:B------:R-:W-:-:S13]  /*3ee0*/  ISETP.NE.AND P0, PT, R7, RZ, PT ;  /* 0x000000ff0700720c */ /* 0x000fda0003f05270 */
[----:B------:R-:W-:Y:S01]  /*3ef0*/  @!P0 VIADD R2, R2, 0x1 ;  /* 0x0000000102028836 */ /* 0x000fe20000000000 */
[----:B------:R-:W-:Y:S01]  /*3f00*/  @!P0 IADD3 R6, PT, PT, R3, 0x1, RZ ;  /* 0x0000000103068810 */ /* 0x000fe20007ffe0ff */
[----:B------:R-:W-:-:S03]  /*3f10*/  @!P0 IMAD.MOV.U32 R7, RZ, RZ, RZ ;  /* 0x000000ffff078224 */ /* 0x000fc600078e00ff */
[----:B------:R-:W-:-:S13]  /*3f20*/  ISETP.NE.AND P1, PT, R2, RZ, !P0 ;  /* 0x000000ff0200720c */ /* 0x000fda0004725270 */
[----:B------:R-:W-:-:S04]  /*3f30*/  @P1 IMAD.MOV R6, RZ, RZ, R3 ;  /* 0x000000ffff061224 */ /* 0x000fc800078e0203 */
[----:B------:R-:W-:-:S07]  /*3f40*/  @!P0 IMAD.MOV.U32 R3, RZ, RZ, R6 ;  /* 0x000000ffff038224 */ /* 0x000fce00078e0006 */
.L_x_70:
[----:B------:R-:W-:Y:S05]  /*3f50*/  BSYNC.RECONVERGENT B2 ;  /* 0x0000000000027941 */ /* 0x000fea0003800200 */
.L_x_69:
        /* <DEDUP_REMOVED lines=36> */
[----:B------:R-:W-:-:S03]  /*41a0*/  MOV R16, R21 ;  /* 0x0000001500107202 */ /* 0x000fc60000000f00 */
[----:B------:R-:W-:Y:S01]  /*41b0*/  IMAD.WIDE.U32 R24, R24, -0x2daee0ad, RZ ;  /* 0xd2511f5318187825 */ /* 0x000fe200078e00ff */
[----:B------:R-:W-:-:S03]  /*41c0*/  LOP3.LUT R4, R4, UR4, R15, 0x96, !PT ;  /* 0x0000000404047c12 */ /* 0x000fc6000f8e960f */
[----:B------:R-:W-:Y:S01]  /*41d0*/  IMAD.MOV.U32 R6, RZ, RZ, R14 ;  /* 0x000000ffff067224 */ /* 0x000fe200078e000e */
[----:B------:R-:W-:Y:S01]  /*41e0*/  LOP3.LUT R5, R12, UR5, R25, 0x96, !PT ;  /* 0x000000050c057c12 */ /* 0x000fe2000f8e9619 */
[----:B------:R-:W-:-:S07]  /*41f0*/  IMAD.MOV.U32 R25, RZ, RZ, RZ ;  /* 0x000000ffff197224 */ /* 0x000fce00078e00ff */
.L_x_67:
[----:B------:R-:W-:Y:S05]  /*4200*/  BSYNC.RECONVERGENT B1 ;  /* 0x0000000000017941 */ /* 0x000fea0003800200 */
.L_x_66:
[----:B------:R-:W2:Y:S01]  /*4210*/  I2F.F64.U32 R12, R16 ;  /* 0x00000010000c7312 */ /* 0x000ea20000201800 */
[----:B------:R-:W-:Y:S01]  /*4220*/  IMAD.MOV.U32 R14, RZ, RZ, 0x0 ;  /* 0x00000000ff0e7424 */ /* 0x000fe200078e00ff */
[----:B------:R-:W-:Y:S01]  /*4230*/  UMOV UR30, 0x54442d18 ;  /* 0x54442d18001e7882 */ /* 0x000fe20000000000 */
[----:B------:R-:W-:Y:S01]  /*4240*/  IMAD.MOV.U32 R15, RZ, RZ, 0x3df00000 ;  /* 0x3df00000ff0f7424 */ /* 0x000fe200078e00ff */
[----:B------:R-:W-:Y:S01]  /*4250*/  UMOV UR31, 0x401921fb ;  /* 0x401921fb001f7882 */ /* 0x000fe20000000000 */
[----:B------:R-:W-:Y:S01]  /*4260*/  BSSY.RECONVERGENT B4, `(.L_x_71) ;  /* 0x0000022000047945 */ /* 0x000fe20003800200 */
[----:B------:R-:W-:Y:S01]  /*4270*/  IMAD.MOV.U32 R46, RZ, RZ, 0x1 ;  /* 0x00000001ff2e7424 */ /* 0x000fe200078e00ff */
[----:B------:R-:W-:Y:S01]  /*4280*/  MOV R44, R30 ;  /* 0x0000001e002c7202 */ /* 0x000fe20000000f00 */
[----:B------:R-:W-:Y:S01]  /*4290*/  IMAD.MOV.U32 R45, RZ, RZ, R31 ;  /* 0x000000ffff2d7224 */ /* 0x000fe200078e001f */
        /* <DEDUP_REMOVED lines=28> */
.L_x_74:
[----:B------:R-:W-:Y:S05]  /*4460*/  BSYNC.RECONVERGENT B5 ;  /* 0x0000000000057941 */ /* 0x000fea0003800200 */
.L_x_73:
[----:B------:R-:W-:-:S07]  /*4470*/  VIADD R46, R46, 0x1 ;  /* 0x000000012e2e7836 */ /* 0x000fce0000000000 */
.L_x_72:
[----:B------:R-:W-:Y:S05]  /*4480*/  BSYNC.RECONVERGENT B4 ;  /* 0x0000000000047941 */ /* 0x000fea0003800200 */
.L_x_71:
        /* <DEDUP_REMOVED lines=8> */
[----:B------:R-:W-:Y:S01]  /*4510*/  IMAD.MOV.U32 R39, RZ, RZ, 0x3da8ff83 ;  /* 0x3da8ff83ff277424 */ /* 0x000fe200078e00ff */
[----:B-1----:R-:W-:Y:S01]  /*4520*/  DMUL R42, R44, R44 ;  /* 0x0000002c2c2a7228 */ /* 0x002fe20000000000 */
[----:B------:R-:W-:Y:S01]  /*4530*/  BSSY.RECONVERGENT B4, `(.L_x_75) ;  /* 0x000002f000047945 */ /* 0x000fe20003800200 */
[----:B------:R-:W-:Y:S01]  /*4540*/  ISETP.NE.U32.AND P0, PT, R38, 0x1, PT ;  /* 0x000000012600780c */ /* 0x000fe20003f05070 */
[----:B------:R-:W-:-:S03]  /*4550*/  HFMA2 R38, -RZ, RZ, 0.00974273681640625, -2.12192535400390625e-05 ;  /* 0x20fd8164ff267431 */ /* 0x000fc600000001ff */
[----:B------:R-:W-:Y:S02]  /*4560*/  FSEL R39, -R39, 0.11223486810922622681, !P0 ;  /* 0x3de5db6527277808 */ /* 0x000fe40004000100 */
[----:B------:R-:W-:-:S06]  /*4570*/  FSEL R38, R38, -8.06006814911005101289e+34, !P0 ;  /* 0xf9785eba26267808 */ /* 0x000fcc0004000000 */
[----:B--2---:R-:W-:Y:S01]  /*4580*/  DFMA R12, R42, R38, R12 ;  /* 0x000000262a0c722b */ /* 0x004fe2000000000c */
[----:B------:R-:W-:Y:S02]  /*4590*/  IMAD.MOV.U32 R38, RZ, RZ, R30 ;  /* 0x000000ffff267224 */ /* 0x000fe400078e001e */
[----:B------:R-:W-:-:S05]  /*45a0*/  IMAD.MOV.U32 R39, RZ, RZ, R31 ;  /* 0x000000ffff277224 */ /* 0x000fca00078e001f */
[----:B------:R-:W-:-:S08]  /*45b0*/  DFMA R12, R42, R12, R14 ;  /* 0x0000000c2a0c722b */ /* 0x000fd0000000000e */
[----:B---3--:R-:W-:-:S08]  /*45c0*/  DFMA R12, R42, R12, R16 ;  /* 0x0000000c2a0c722b */ /* 0x008fd00000000010 */
[----:B------:R-:W-:-:S08]  /*45d0*/  DFMA R12, R42, R12, R18 ;  /* 0x0000000c2a0c722b */ /* 0x000fd00000000012 */
[----:B----4-:R-:W-:-:S08]  /*45e0*/  DFMA R12, R42, R12, R20 ;  /* 0x0000000c2a0c722b */ /* 0x010fd00000000014 */
[----:B------:R-:W-:-:S08]  /*45f0*/  DFMA R12, R42, R12, R22 ;  /* 0x0000000c2a0c722b */ /* 0x000fd00000000016 */
[----:B------:R-:W-:Y:S02]  /*4600*/  DFMA R14, R12, R44, R44 ;  /* 0x0000002c0c0e722b */ /* 0x000fe4000000002c */
[----:B------:R-:W-:Y:S01]  /*4610*/  DFMA R12, R42, R12, 1 ;  /* 0x3ff000002a0c742b */ /* 0x000fe2000000000c */
[----:B------:R-:W-:-:S09]  /*4620*/  IMAD.MOV.U32 R44, RZ, RZ, RZ ;  /* 0x000000ffff2c7224 */ /* 0x000fd200078e00ff */
[----:B------:R-:W-:Y:S02]  /*4630*/  FSEL R14, R12, R14, !P0 ;  /* 0x0000000e0c0e7208 */ /* 0x000fe40004000000 */
        /* <DEDUP_REMOVED lines=23> */
[----:B------:R-:W-:Y:S01]  /*47b0*/  MOV R12, R36 ;  /* 0x00000024000c7202 */ /* 0x000fe20000000f00 */
[----:B------:R-:W-:Y:S01]  /*47c0*/  IMAD.MOV.U32 R23, RZ, RZ, R37 ;  /* 0x000000ffff177224 */ /* 0x000fe200078e0025 */
[----:B------:R-:W-:-:S07]  /*47d0*/  MOV R22, 0x47f0 ;  /* 0x000047f000167802 */ /* 0x000fce0000000f00 */
[----:B------:R-:W-:Y:S05]  /*47e0*/  CALL.REL.NOINC `($_Z9ux_kerneliddddddddjdPjS_S_S_y$__internal_trig_reduction_slowpathd) ;  /* 0x0000002400bc7944 */ /* 0x000fea0003c00000 */
[----:B------:R-:W-:Y:S02]  /*47f0*/  IMAD.MOV.U32 R44, RZ, RZ, R15 ;  /* 0x000000ffff2c7224 */ /* 0x000fe400078e000f */
[----:B------:R-:W-:Y:S02]  /*4800*/  IMAD.MOV.U32 R38, RZ, RZ, R12 ;  /* 0x000000ffff267224 */ /* 0x000fe400078e000c */
[----:B------:R-:W-:-:S07]  /*4810*/  IMAD.MOV.U32 R39, RZ, RZ, R13 ;  /* 0x000000ffff277224 */ /* 0x000fce00078e000d */
.L_x_76:
[----:B------:R-:W-:Y:S05]  /*4820*/  BSYNC.RECONVERGENT B4 ;  /* 0x0000000000047941 */ /* 0x000fea0003800200 */
.L_x_75:
[----:B------:R-:W-:-:S04]  /*4830*/  SHF.L.U32 R12, R44, 0x6, RZ ;  /* 0x000000062c0c7819 */ /* 0x000fc800000006ff */
        /* <DEDUP_REMOVED lines=8> */
[----:B------:R-:W-:-:S02]  /*48c0*/  DMUL R40, R38, R38 ;  /* 0x0000002626287228 */ /* 0x000fc40000000000 */
        /* <DEDUP_REMOVED lines=11> */
[----:B------:R-:W-:-:S07]  /*4980*/  MOV R23, R25 ;  /* 0x0000001900177202 */ /* 0x000fce0000000f00 */
        /* <DEDUP_REMOVED lines=9> */
.L_x_65:
[----:B------:R-:W-:Y:S05]  /*4a20*/  BSYNC.RECONVERGENT B3 ;  /* 0x0000000000037941 */ /* 0x000fea0003800200 */
.L_x_64:
[----:B------:R-:W-:-:S05]  /*4a30*/  IMAD.U32 R13, RZ, RZ, UR34 ;  /* 0x00000022ff0d7e24 */ /* 0x000fca000f8e00ff */
[----:B------:R-:W-:-:S13]  /*4a40*/  ISETP.GE.U32.AND P0, PT, R27, R13, PT ;  /* 0x0000000d1b00720c */ /* 0x000fda0003f06070 */
[----:B------:R-:W-:Y:S05]  /*4a50*/  @!P0 BRA `(.L_x_77) ;  /* 0xffffffe800788947 */ /* 0x000fea000383ffff */
.L_x_53:
[----:B0-234-:R-:W-:Y:S05]  /*4a60*/  BSYNC.RECONVERGENT B0 ;  /* 0x0000000000007941 */ /* 0x01dfea0003800200 */
.L_x_52:
        /* <DEDUP_REMOVED lines=8> */
[----:B------:R-:W5:Y:S01]  /*4af0*/  LDCU.64 UR30, c[0x0][0x3c0] ;  /* 0x00007800ff1e77ac */ /* 0x000f620008000a00 */
[----:B------:R-:W-:Y:S01]  /*4b00*/  DMUL R30, RZ, +INF ;  /* 0x7ff00000ff1e7828 */ /* 0x000fe20000000000 */
[----:B------:R-:W-:Y:S01]  /*4b10*/  IMAD.MOV.U32 R27, RZ, RZ, RZ ;  /* 0x000000ffff1b7224 */ /* 0x000fe200078e00ff */
[----:B------:R-:W0:Y:S01]  /*4b20*/  LDCU.64 UR32, c[0x0][0x3b8] ;  /* 0x00007700ff2077ac */ /* 0x000e220008000a00 */
[----:B-1----:R-:W-:Y:S01]  /*4b30*/  IMAD.MOV.U32 R37, RZ, RZ, R28 ;  /* 0x000000ffff257224 */ /* 0x002fe200078e001c */
[----:B-----5:R-:W-:Y:S01]  /*4b40*/  MOV R44, UR30 ;  /* 0x0000001e002c7c02 */ /* 0x020fe20008000f00 */
[----:B------:R-:W-:Y:S02]  /*4b50*/  IMAD.U32 R45, RZ, RZ, UR31 ;  /* 0x0000001fff2d7e24 */ /* 0x000fe4000f8e00ff */
[----:B0-----:R-:W-:Y:S02]  /*4b60*/  IMAD.U32 R42, RZ, RZ, UR32 ;  /* 0x00000020ff2a7e24 */ /* 0x001fe4000f8e00ff */
[----:B------:R-:W-:-:S07]  /*4b70*/  IMAD.U32 R43, RZ, RZ, UR33 ;  /* 0x00000021ff2b7e24 */ /* 0x000fce000f8e00ff */
.L_x_103:
[----:B0-----:R-:W-:Y:S01]  /*4b80*/  DMUL R34, R44, R44 ;  /* 0x0000002c2c227228 */ /* 0x001fe20000000000 */
[----:B------:R-:W-:Y:S07]  /*4b90*/  BSSY.RECONVERGENT B2, `(.L_x_80) ;  /* 0x0000036000027945 */ /* 0x000fee0003800200 */
[----:B-1----:R-:W-:-:S08]  /*4ba0*/  DFMA R34, R42, R42, R34 ;  /* 0x0000002a2a22722b */ /* 0x002fd00000000022 */
[----:B------:R-:W-:-:S14]  /*4bb0*/  DSETP.GT.AND P0, PT, R34, 1, PT ;  /* 0x3ff000002200742a */ /* 0x000fdc0003f04000 */
[----:B------:R-:W-:Y:S05]  /*4bc0*/  @!P0 BRA `(.L_x_81) ;  /* 0x0000000000c88947 */ /* 0x000fea0003800000 */
[----:B------:R-:W0:Y:S01]  /*4bd0*/  MUFU.RCP64H R13, R35 ;  /* 0x00000023000d7308 */ /* 0x000e220000001800 */
[----:B------:R-:W-:Y:S01]  /*4be0*/  IMAD.MOV.U32 R12, RZ, RZ, 0x1 ;  /* 0x00000001ff0c7424 */ /* 0x000fe200078e00ff */
[----:B------:R-:W-:Y:S01]  /*4bf0*/  FSETP.GEU.AND P1, PT, |R43|, 6.5827683646048100446e-37, PT ;  /* 0x036000002b00780b */ /* 0x000fe20003f2e200 */
[----:B------:R-:W-:Y:S04]  /*4c00*/  BSSY.RECONVERGENT B3, `(.L_x_82) ;  /* 0x0000012000037945 */ /* 0x000fe80003800200 */
        /* <DEDUP_REMOVED lines=16> */
[----:B--234-:R-:W-:Y:S05]  /*4d10*/  CALL.REL.NOINC `($__internal_0_$__cuda_sm20_div_rn_f64_full) ;  /* 0x0000001800307944 */ /* 0x01cfea0003c00000 */
.L_x_83:
[----:B--234-:R-:W-:Y:S05]  /*4d20*/  BSYNC.RECONVERGENT B3 ;  /* 0x0000000000037941 */ /* 0x01cfea0003800200 */
.L_x_82:
        /* <DEDUP_REMOVED lines=25> */
.L_x_85:
[----:B------:R-:W-:Y:S05]  /*4ec0*/  BSYNC.RECONVERGENT B3 ;  /* 0x0000000000037941 */ /* 0x000fea0003800200 */
.L_x_84:
[----:B------:R-:W-:Y:S02]  /*4ed0*/  IMAD.MOV.U32 R44, RZ, RZ, R14 ;  /* 0x000000ffff2c7224 */ /* 0x000fe400078e000e */
[----:B------:R-:W-:-:S07]  /*4ee0*/  IMAD.MOV.U32 R45, RZ, RZ, R15 ;  /* 0x000000ffff2d7224 */ /* 0x000fce00078e000f */
.L_x_81:
[----:B--234-:R-:W-:Y:S05]  /*4ef0*/  BSYNC.RECONVERGENT B2 ;  /* 0x0000000000027941 */ /* 0x01cfea0003800200 */
.L_x_80:
        /* <DEDUP_REMOVED lines=31> */
[----:B------:R-:W-:-:S07]  /*50f0*/  IMAD.MOV.U32 R17, RZ, RZ, R33 ;  /* 0x000000ffff117224 */ /* 0x000fce00078e0021 */
[----:B------:R-:W-:Y:S05]  /*5100*/  CALL.REL.NOINC `($__internal_1_$__cuda_sm20_dsqrt_rn_f64_mediumpath_v1) ;  /* 0x0000001800c07944 */ /* 0x000fea0003c00000 */
[----:B------:R-:W-:Y:S02]  /*5110*/  IMAD.MOV.U32 R16, RZ, RZ, R14 ;  /* 0x000000ffff107224 */ /* 0x000fe400078e000e */
[----:B------:R-:W-:-:S07]  /*5120*/  IMAD.MOV.U32 R17, RZ, RZ, R13 ;  /* 0x000000ffff117224 */ /* 0x000fce00078e000d */
.L_x_87:
[----:B------:R-:W-:Y:S05]  /*5130*/  BSYNC.RECONVERGENT B2 ;  /* 0x0000000000027941 */ /* 0x000fea0003800200 */
.L_x_86:
        /* <DEDUP_REMOVED lines=29> */
[----:B------:R-:W-:-:S07]  /*5310*/  IMAD.MOV.U32 R17, RZ, RZ, R39 ;  /* 0x000000ffff117224 */ /* 0x000fce00078e0027 */
[----:B------:R-:W-:Y:S05]  /*5320*/  CALL.REL.NOINC `($__internal_1_$__cuda_sm20_dsqrt_rn_f64_mediumpath_v1) ;  /* 0x0000001800387944 */ /* 0x000fea0003c00000 */
[----:B------:R-:W-:Y:S01]  /*5330*/  IMAD.MOV.U32 R16, RZ, RZ, R14 ;  /* 0x000000ffff107224 */ /* 0x000fe200078e000e */
[----:B------:R-:W-:-:S07]  /*5340*/  MOV R17, R13 ;  /* 0x0000000d00117202 */ /* 0x000fce0000000f00 */
.L_x_89:
[----:B------:R-:W-:Y:S05]  /*5350*/  BSYNC.RECONVERGENT B2 ;  /* 0x0000000000027941 */ /* 0x000fea0003800200 */
.L_x_88:
        /* <DEDUP_REMOVED lines=13> */
[----:B------:R-:W-:-:S03]  /*5430*/  @!P2 PLOP3.LUT P0, PT, P1, PT, PT, 0x80, 0x8 ;  /* 0x000000000008a81c */ /* 0x000fc60000f0f070 */
[----:B------:R-:W1:Y:S10]  /*5440*/  @!P2 LDC.64 R42, c[0x0][0x3b8] ;  /* 0x0000ee00ff2aab82 */ /* 0x000e740000000a00 */
[----:B------:R-:W-:-:S04]  /*5450*/  @!P0 IMAD.MOV R12, RZ, RZ, R27 ;  /* 0x000000ffff0c8224 */ /* 0x000fc800078e021b */
        /* <DEDUP_REMOVED lines=18> */
.L_x_94:
        /* <DEDUP_REMOVED lines=13> */
.L_x_96:
[----:B------:R-:W-:Y:S05]  /*5650*/  BSYNC.RECONVERGENT B2 ;  /* 0x0000000000027941 */ /* 0x000fea0003800200 */
.L_x_95:
[----:B------:R-:W-:Y:S01]  /*5660*/  IMAD.WIDE.U32 R14, R2, -0x326172a9, RZ ;  /* 0xcd9e8d57020e7825 */ /* 0x000fe200078e00ff */
[----:B------:R-:W-:-:S03]  /*5670*/  LOP3.LUT R4, R3, UR29, R13, 0x96, !PT ;  /* 0x0000001d03047c12 */ /* 0x000fc6000f8e960d */
[----:B------:R-:W-:Y:S01]  /*5680*/  IMAD.MOV.U32 R36, RZ, RZ, RZ ;  /* 0x000000ffff247224 */ /* 0x000fe200078e00ff */
        /* <DEDUP_REMOVED lines=38> */
[----:B------:R-:W-:-:S07]  /*58f0*/  IMAD.MOV.U32 R16, RZ, RZ, R24 ;  /* 0x000000ffff107224 */ /* 0x000fce00078e0018 */
.L_x_93:
[----:B------:R-:W-:Y:S05]  /*5900*/  BSYNC.RECONVERGENT B1 ;  /* 0x0000000000017941 */ /* 0x000fea0003800200 */
.L_x_92:
[----:B------:R-:W2:Y:S01]  /*5910*/  I2F.F64.U32 R12, R16 ;  /* 0x00000010000c7312 */ /* 0x000ea20000201800 */
[----:B------:R-:W-:Y:S02]  /*5920*/  HFMA2 R15, -RZ, RZ, 1.484375, 0 ;  /* 0x3df00000ff0f7431 */ /* 0x000fe400000001ff */
[----:B------:R-:W-:Y:S01]  /*5930*/  IMAD.MOV.U32 R14, RZ, RZ, 0x0 ;  /* 0x00000000ff0e7424 */ /* 0x000fe200078e00ff */
[----:B------:R-:W-:Y:S01]  /*5940*/  UMOV UR30, 0x54442d18 ;  /* 0x54442d18001e7882 */ /* 0x000fe20000000000 */
[----:B------:R-:W-:Y:S01]  /*5950*/  UMOV UR31, 0x401921fb ;  /* 0x401921fb001f7882 */ /* 0x000fe20000000000 */
[----:B------:R-:W-:Y:S01]  /*5960*/  BSSY.RECONVERGENT B4, `(.L_x_97) ;  /* 0x0000022000047945 */ /* 0x000fe20003800200 */
[----:B------:R-:W-:Y:S02]  /*5970*/  IMAD.MOV.U32 R39, RZ, RZ, 0x1 ;  /* 0x00000001ff277424 */ /* 0x000fe400078e00ff */
[----:B0-----:R-:W-:Y:S02]  /*5980*/  IMAD.MOV.U32 R44, RZ, RZ, R30 ;  /* 0x000000ffff2c7224 */ /* 0x001fe400078e001e */
[----:B------:R-:W-:Y:S01]  /*5990*/  IMAD.MOV.U32 R45, RZ, RZ, R31 ;  /* 0x000000ffff2d7224 */ /* 0x000fe200078e001f */
        /* <DEDUP_REMOVED lines=22> */
[----:B------:R-:W-:Y:S02]  /*5b00*/  MOV R23, R25 ;  /* 0x0000001900177202 */ /* 0x000fe40000000f00 */
[----:B------:R-:W-:-:S07]  /*5b10*/  MOV R22, 0x5b30 ;  /* 0x00005b3000167802 */ /* 0x000fce0000000f00 */
[----:B-1----:R-:W-:Y:S05]  /*5b20*/  CALL.REL.NOINC `($_Z9ux_kerneliddddddddjdPjS_S_S_y$__internal_trig_reduction_slowpathd) ;  /* 0x0000001000ec7944 */ /* 0x002fea0003c00000 */
[----:B------:R-:W-:Y:S02]  /*5b30*/  IMAD.MOV.U32 R39, RZ, RZ, R15 ;  /* 0x000000ffff277224 */ /* 0x000fe400078e000f */
[----:B------:R-:W-:Y:S02]  /*5b40*/  IMAD.MOV.U32 R44, RZ, RZ, R12 ;  /* 0x000000ffff2c7224 */ /* 0x000fe400078e000c */
[----:B------:R-:W-:-:S07]  /*5b50*/  IMAD.MOV.U32 R45, RZ, RZ, R13 ;  /* 0x000000ffff2d7224 */ /* 0x000fce00078e000d */
.L_x_100:
[----:B------:R-:W-:Y:S05]  /*5b60*/  BSYNC.RECONVERGENT B5 ;  /* 0x0000000000057941 */ /* 0x000fea0003800200 */
.L_x_99:
[----:B------:R-:W-:-:S07]  /*5b70*/  VIADD R39, R39, 0x1 ;  /* 0x0000000127277836 */ /* 0x000fce0000000000 */
.L_x_98:
[----:B------:R-:W-:Y:S05]  /*5b80*/  BSYNC.RECONVERGENT B4 ;  /* 0x0000000000047941 */ /* 0x000fea0003800200 */
.L_x_97:
[----:B------:R-:W-:-:S04]  /*5b90*/  SHF.L.U32 R12, R39, 0x6, RZ ;  /* 0x00000006270c7819 */ /* 0x000fc800000006ff */
[----:B------:R-:W-:-:S04]  /*5ba0*/  LOP3.LUT R12, R12, 0x40, RZ, 0xc0, !PT ;  /* 0x000000400c0c7812 */ /* 0x000fc800078ec0ff */
[----:B------:R-:W-:-:S05]  /*5bb0*/  IADD3 R46, P0, PT, R12, UR26, RZ ;  /* 0x0000001a0c2e7c10 */ /* 0x000fca000ff1e0ff */
[----:B------:R-:W-:-:S05]  /*5bc0*/  IMAD.X R47, RZ, RZ, UR27, P0 ;  /* 0x0000001bff2f7e24 */ /* 0x000fca00080e06ff */
[----:B------:R-:W2:Y:S01]  /*5bd0*/  LDG.E.128.CONSTANT R12, desc[UR6][R46.64] ;  /* 0x000000062e0c7981 */ /* 0x000ea2000c1e9d00 */
[----:B------:R-:W-:Y:S01]  /*5be0*/  LOP3.LUT R16, R39, 0x1, RZ, 0xc0, !PT ;  /* 0x0000000127107812 */ /* 0x000fe200078ec0ff */
[----:B------:R-:W-:Y:S01]  /*5bf0*/  IMAD.MOV.U32 R17, RZ, RZ, 0x20fd8164 ;  /* 0x20fd8164ff117424 */ /* 0x000fe200078e00ff */
[----:B-1----:R-:W-:Y:S01]  /*5c00*/  DMUL R42, R44, R44 ;  /* 0x0000002c2c2a7228 */ /* 0x002fe20000000000 */
[----:B------:R-:W-:Y:S01]  /*5c10*/  IMAD.MOV.U32 R18, RZ, RZ, 0x3da8ff83 ;  /* 0x3da8ff83ff127424 */ /* 0x000fe200078e00ff */
[----:B------:R-:W-:Y:S01]  /*5c20*/  ISETP.NE.U32.AND P0, PT, R16, 0x1, PT ;  /* 0x000000011000780c */ /* 0x000fe20003f05070 */
[----:B------:R-:W3:Y:S03]  /*5c30*/  LDG.E.128.CONSTANT R20, desc[UR6][R46.64+0x20] ;  /* 0x000020062e147981 */ /* 0x000ee6000c1e9d00 */
[----:B------:R-:W-:Y:S02]  /*5c40*/  FSEL R16, R17, -8.06006814911005101289e+34, !P0 ;  /* 0xf9785eba11107808 */ /* 0x000fe40004000000 */
[----:B------:R-:W-:-:S06]  /*5c50*/  FSEL R17, -R18, 0.11223486810922622681, !P0 ;  /* 0x3de5db6512117808 */ /* 0x000fcc0004000100 */
[C---:B--2---:R-:W-:Y:S01]  /*5c60*/  DFMA R12, R42.reuse, R16, R12 ;  /* 0x000000102a0c722b */ /* 0x044fe2000000000c */
[----:B------:R-:W2:Y:S07]  /*5c70*/  LDG.E.128.CONSTANT R16, desc[UR6][R46.64+0x10] ;  /* 0x000010062e107981 */ /* 0x000eae000c1e9d00 */
[C---:B------:R-:W-:Y:S01]  /*5c80*/  DFMA R12, R42.reuse, R12, R14 ;  /* 0x0000000c2a0c722b */ /* 0x040fe2000000000e */
[----:B------:R-:W-:Y:S07]  /*5c90*/  BSSY.RECONVERGENT B4, `(.L_x_101) ;  /* 0x0000029000047945 */ /* 0x000fee0003800200 */
[----:B--2---:R-:W-:-:S08]  /*5ca0*/  DFMA R12, R42, R12, R16 ;  /* 0x0000000c2a0c722b */ /* 0x004fd00000000010 */
[----:B------:R-:W-:-:S08]  /*5cb0*/  DFMA R12, R42, R12, R18 ;  /* 0x0000000c2a0c722b */ /* 0x000fd00000000012 */
[----:B---3--:R-:W-:-:S08]  /*5cc0*/  DFMA R12, R42, R12, R20 ;  /* 0x0000000c2a0c722b */ /* 0x008fd00000000014 */
[----:B------:R-:W-:-:S08]  /*5cd0*/  DFMA R12, R42, R12, R22 ;  /* 0x0000000c2a0c722b */ /* 0x000fd00000000016 */
[----:B------:R-:W-:Y:S02]  /*5ce0*/  DFMA R14, R12, R44, R44 ;  /* 0x0000002c0c0e722b */ /* 0x000fe4000000002c */
[----:B------:R-:W-:-:S10]  /*5cf0*/  DFMA R12, R42, R12, 1 ;  /* 0x3ff000002a0c742b */ /* 0x000fd4000000000c */
[----:B------:R-:W-:Y:S02]  /*5d00*/  FSEL R14, R12, R14, !P0 ;  /* 0x0000000e0c0e7208 */ /* 0x000fe40004000000 */
[----:B------:R-:W-:-:S06]  /*5d10*/  FSEL R15, R13, R15, !P0 ;  /* 0x0000000f0d0f7208 */ /* 0x000fcc0004000000 */
[----:B------:R-:W-:Y:S01]  /*5d20*/  DADD R12, RZ, -R14 ;  /* 0x00000000ff0c7229 */ /* 0x000fe2000000080e */
[----:B------:R-:W-:Y:S01]  /*5d30*/  LOP3.LUT P0, RZ, R39, 0x2, RZ, 0xc0, !PT ;  /* 0x0000000227ff7812 */ /* 0x000fe2000780c0ff */
[----:B------:R-:W-:-:S08]  /*5d40*/  IMAD.MOV.U32 R39, RZ, RZ, RZ ;  /* 0x000000ffff277224 */ /* 0x000fd000078e00ff */
[----:B------:R-:W-:Y:S02]  /*5d50*/  FSEL R42, R14, R12, !P0 ;  /* 0x0000000c0e2a7208 */ /* 0x000fe40004000000 */
[----:B------:R-:W-:-:S06]  /*5d60*/  FSEL R43, R15, R13, !P0 ;  /* 0x0000000d0f2b7208 */ /* 0x000fcc0004000000 */
[----:B------:R-:W-:Y:S01]  /*5d70*/  DFMA R42, R32, R42, R40 ;  /* 0x0000002a202a722b */ /* 0x000fe20000000028 */
[----:B------:R-:W-:Y:S01]  /*5d80*/  MOV R40, R30 ;  /* 0x0000001e00287202 */ /* 0x000fe20000000f00 */
[----:B------:R-:W-:Y:S01]  /*5d90*/  IMAD.MOV.U32 R41, RZ, RZ, R31 ;  /* 0x000000ffff297224 */ /* 0x000fe200078e001f */
[----:B------:R-:W-:Y:S08]  /*5da0*/  @!P4 BRA `(.L_x_102) ;  /* 0x00000000005cc947 */ /* 0x000ff00003800000 */
        /* <DEDUP_REMOVED lines=23> */
.L_x_102:
[----:B------:R-:W-:Y:S05]  /*5f20*/  BSYNC.RECONVERGENT B4 ;  /* 0x0000000000047941 */ /* 0x000fea0003800200 */
.L_x_101:
        /* <DEDUP_REMOVED lines=31> */
.L_x_91:
[----:B------:R-:W-:Y:S05]  /*6120*/  BSYNC.RECONVERGENT B3 ;  /* 0x0000000000037941 */ /* 0x000fea0003800200 */
.L_x_90:
[----:B------:R-:W-:-:S13]  /*6130*/  ISETP.GE.U32.AND P0, PT, R37, UR34, PT ;  /* 0x0000002225007c0c */ /* 0x000fda000bf06070 */
[----:B------:R-:W-:Y:S05]  /*6140*/  @!P0 BRA `(.L_x_103) ;  /* 0xffffffe8008c8947 */ /* 0x000fea000383ffff */
.L_x_79:
[----:B0-234-:R-:W-:Y:S05]  /*6150*/  BSYNC.RECONVERGENT B0 ;  /* 0x0000000000007941 */ /* 0x01dfea0003800200 */
.L_x_78:
[----:B------:R-:W0:Y:S01]  /*6160*/  S2R R3, SR_CgaCtaId ;  /* 0x0000000000037919 */ /* 0x000e220000008800 */
[----:B------:R-:W-:Y:S01]  /*6170*/  MOV R2, 0x400 ;  /* 0x0000040000027802 */ /* 0x000fe20000000f00 */
[--C-:B------:R-:W-:Y:S01]  /*6180*/  IMAD.MOV.U32 R15, RZ, RZ, R10.reuse ;  /* 0x000000ffff0f7224 */ /* 0x100fe200078e000a */
[----:B------:R-:W-:Y:S01]  /*6190*/  ISETP.GE.U32.AND P0, PT, R10, 0x2, PT ;  /* 0x000000020a00780c */ /* 0x000fe20003f06070 */
[----:B------:R-:W-:Y:S01]  /*61a0*/  IMAD.MOV.U32 R13, RZ, RZ, R10 ;  /* 0x000000ffff0d7224 */ /* 0x000fe200078e000a */
[----:B0-----:R-:W-:-:S05]  /*61b0*/  LEA R3, R3, R2, 0x18 ;  /* 0x0000000203037211 */ /* 0x001fca00078ec0ff */
[--C-:B------:R-:W-:Y:S02]  /*61c0*/  IMAD R14, R10, 0x4, R3.reuse ;  /* 0x000000040a0e7824 */ /* 0x100fe400078e0203 */
[----:B------:R-:W-:-:S03]  /*61d0*/  IMAD R3, R28, 0x4, R3 ;  /* 0x000000041c037824 */ /* 0x000fc600078e0203 */
[----:B------:R-:W-:Y:S01]  /*61e0*/  LEA R17, R28, R14, 0x2 ;  /* 0x0000000e1c117211 */ /* 0x000fe200078e10ff */
[C---:B------:R-:W-:Y:S01]  /*61f0*/  IMAD R19, R10.reuse, 0x8, R3 ;  /* 0x000000080a137824 */ /* 0x040fe200078e0203 */
[----:B------:R0:W-:Y:S03]  /*6200*/  STS [R3], R9 ;  /* 0x0000000903007388 */ /* 0x0001e60000000800 */
[----:B------:R-:W-:Y:S01]  /*6210*/  IMAD R16, R10, 0x8, R17 ;  /* 0x000000080a107824 */ /* 0x000fe200078e0211 */
[----:B------:R0:W-:Y:S04]  /*6220*/  STS [R17], R11 ;  /* 0x0000000b11007388 */ /* 0x0001e80000000800 */
[----:B------:R0:W-:Y:S04]  /*6230*/  STS [R19], R26 ;  /* 0x0000001a13007388 */ /* 0x0001e80000000800 */
[----:B------:R0:W-:Y:S01]  /*6240*/  STS [R16], R27 ;  /* 0x0000001b10007388 */ /* 0x0001e20000000800 */
[----:B------:R-:W-:Y:S06]  /*6250*/  BAR.SYNC.DEFER_BLOCKING 0x0 ;  /* 0x0000000000007b1d */ /* 0x000fec0000010000 */
[----:B------:R-:W-:Y:S05]  /*6260*/  @!P0 BRA `(.L_x_104) ;  /* 0x00000000007c8947 */ /* 0x000fea0003800000 */
[----:B------:R-:W-:Y:S01]  /*6270*/  MOV R12, R10 ;  /* 0x0000000a000c7202 */ /* 0x000fe20000000f00 */
[----:B0-----:R-:W-:-:S07]  /*6280*/  IMAD.MOV.U32 R11, RZ, RZ, R10 ;  /* 0x000000ffff0b7224 */ /* 0x001fce00078e000a */
.L_x_107:
[----:B------:R-:W-:Y:S01]  /*6290*/  SHF.R.U32.HI R18, RZ, 0x1, R10 ;  /* 0x00000001ff127819 */ /* 0x000fe2000001160a */
[----:B------:R-:W-:Y:S03]  /*62a0*/  BSSY.RECONVERGENT B0, `(.L_x_105) ;  /* 0x0000017000007945 */ /* 0x000fe60003800200 */
[----:B------:R-:W-:-:S13]  /*62b0*/  ISETP.GE.U32.AND P0, PT, R28, R18, PT ;  /* 0x000000121c00720c */ /* 0x000fda0003f06070 */
[----:B0-----:R-:W-:Y:S05]  /*62c0*/  @P0 BRA `(.L_x_106) ;  /* 0x0000000000500947 */ /* 0x001fea0003800000 */
[----:B------:R-:W-:Y:S01]  /*62d0*/  IMAD R2, R18, 0x4, R3 ;  /* 0x0000000412027824 */ /* 0x000fe200078e0203 */
[----:B------:R-:W-:Y:S04]  /*62e0*/  LDS R5, [R3] ;  /* 0x0000000003057984 */ /* 0x000fe80000000800 */
[----:B------:R-:W0:Y:S02]  /*62f0*/  LDS R4, [R2] ;  /* 0x0000000002047984 */ /* 0x000e240000000800 */
[----:B0-----:R-:W-:Y:S02]  /*6300*/  IMAD.IADD R4, R4, 0x1, R5 ;  /* 0x0000000104047824 */ /* 0x001fe400078e0205 */
[----:B------:R-:W-:-:S03]  /*6310*/  IMAD R5, R18, 0x4, R17 ;  /* 0x0000000412057824 */ /* 0x000fc600078e0211 */
[----:B------:R-:W-:Y:S04]  /*6320*/  STS [R3], R4 ;  /* 0x0000000403007388 */ /* 0x000fe80000000800 */
[----:B------:R-:W-:Y:S04]  /*6330*/  LDS R7, [R17] ;  /* 0x0000000011077984 */ /* 0x000fe80000000800 */
[----:B------:R-:W0:Y:S02]  /*6340*/  LDS R6, [R5] ;  /* 0x0000000005067984 */ /* 0x000e240000000800 */
[----:B0-----:R-:W-:Y:S01]  /*6350*/  IADD3 R6, PT, PT, R6, R7, RZ ;  /* 0x0000000706067210 */ /* 0x001fe20007ffe0ff */
[----:B------:R-:W-:-:S02]  /*6360*/  IMAD R7, R11, 0x8, R2 ;  /* 0x000000080b077824 */ /* 0x000fc400078e0202 */
[----:B------:R-:W-:Y:S02]  /*6370*/  IMAD R2, R12, 0x8, R5 ;  /* 0x000000080c027824 */ /* 0x000fe400078e0205 */
[----:B------:R-:W-:Y:S04]  /*6380*/  STS [R17], R6 ;  /* 0x0000000611007388 */ /* 0x000fe80000000800 */
[----:B------:R-:W-:Y:S04]  /*6390*/  LDS R7, [R7] ;  /* 0x0000000007077984 */ /* 0x000fe80000000800 */
[----:B------:R-:W0:Y:S02]  /*63a0*/  LDS R8, [R19] ;  /* 0x0000000013087984 */ /* 0x000e240000000800 */
[----:B0-----:R-:W-:-:S05]  /*63b0*/  IMAD.IADD R8, R7, 0x1, R8 ;  /* 0x0000000107087824 */ /* 0x001fca00078e0208 */
[----:B------:R-:W-:Y:S04]  /*63c0*/  STS [R19], R8 ;  /* 0x0000000813007388 */ /* 0x000fe80000000800 */
[----:B------:R-:W-:Y:S04]  /*63d0*/  LDS R2, [R2] ;  /* 0x0000000002027984 */ /* 0x000fe80000000800 */
[----:B------:R-:W0:Y:S02]  /*63e0*/  LDS R9, [R16] ;  /* 0x0000000010097984 */ /* 0x000e240000000800 */
[----:B0-----:R-:W-:-:S05]  /*63f0*/  IMAD.IADD R9, R2, 0x1, R9 ;  /* 0x0000000102097824 */ /* 0x001fca00078e0209 */
[----:B------:R0:W-:Y:S02]  /*6400*/  STS [R16], R9 ;  /* 0x0000000910007388 */ /* 0x0001e40000000800 */
.L_x_106:
[----:B------:R-:W-:Y:S05]  /*6410*/  BSYNC.RECONVERGENT B0 ;  /* 0x0000000000007941 */ /* 0x000fea0003800200 */
.L_x_105:
[----:B------:R-:W-:Y:S01]  /*6420*/  BAR.SYNC.DEFER_BLOCKING 0x0 ;  /* 0x0000000000007b1d */ /* 0x000fe20000010000 */
[----:B------:R-:W-:Y:S02]  /*6430*/  ISETP.GT.U32.AND P0, PT, R10, 0x3, PT ;  /* 0x000000030a00780c */ /* 0x000fe40003f04070 */
[----:B------:R-:W-:-:S11]  /*6440*/  MOV R10, R18 ;  /* 0x00000012000a7202 */ /* 0x000fd60000000f00 */
[----:B------:R-:W-:Y:S05]  /*6450*/  @P0 BRA `(.L_x_107) ;  /* 0xfffffffc008c0947 */ /* 0x000fea000383ffff */
.L_x_104:
[----:B------:R-:W-:-:S13]  /*6460*/  ISETP.NE.AND P0, PT, R28, RZ, PT ;  /* 0x000000ff1c00720c */ /* 0x000fda0003f05270 */
[----:B------:R-:W-:Y:S05]  /*6470*/  @P0 EXIT ;  /* 0x000000000000094d */ /* 0x000fea0003800000 */
[----:B------:R-:W2:Y:S01]  /*6480*/  S2UR UR5, SR_CgaCtaId ;  /* 0x00000000000579c3 */ /* 0x000ea20000008800 */
[----:B------:R-:W-:Y:S01]  /*6490*/  UMOV UR4, 0x400 ;  /* 0x0000040000047882 */ /* 0x000fe20000000000 */
[----:B------:R-:W-:Y:S02]  /*64a0*/  IMAD R10, R13, 0x4, R14 ;  /* 0x000000040d0a7824 */ /* 0x000fe400078e020e */
[----:B------:R-:W-:Y:S02]  /*64b0*/  LDS R13, [R14] ;  /* 0x000000000e0d7984 */ /* 0x000fe40000000800 */
[----:B------:R-:W-:Y:S02]  /*64c0*/  IMAD R12, R15, 0x4, R10 ;  /* 0x000000040f0c7824 */ /* 0x000fe400078e020a */
[----:B------:R-:W-:Y:S01]  /*64d0*/  LDS R15, [R10] ;  /* 0x000000000a0f7984 */ /* 0x000fe20000000800 */
[----:B0-----:R-:W0:Y:S03]  /*64e0*/  LDC.64 R2, c[0x0][0x3d8] ;  /* 0x0000f600ff027b82 */ /* 0x001e260000000a00 */
[----:B------:R-:W-:Y:S05]  /*64f0*/  LDS R17, [R12] ;  /* 0x000000000c117984 */ /* 0x000fea0000000800 */
[----:B------:R-:W3:Y:S01]  /*6500*/  LDC.64 R4, c[0x0][0x3e0] ;  /* 0x0000f800ff047b82 */ /* 0x000ee20000000a00 */
[----:B--2---:R-:W-:-:S07]  /*6510*/  ULEA UR4, UR5, UR4, 0x18 ;  /* 0x0000000405047291 */ /* 0x004fce000f8ec0ff */
[----:B------:R-:W2:Y:S02]  /*6520*/  LDC.64 R6, c[0x0][0x3e8] ;  /* 0x0000fa00ff067b82 */ /* 0x000ea40000000a00 */
[----:B------:R-:W4:Y:S06]  /*6530*/  LDS R11, [UR4] ;  /* 0x00000004ff0b7984 */ /* 0x000f2c0008000800 */
[----:B------:R-:W5:Y:S01]  /*6540*/  LDC.64 R8, c[0x0][0x3f0] ;  /* 0x0000fc00ff087b82 */ /* 0x000f620000000a00 */
[----:B0-----:R-:W-:-:S04]  /*6550*/  IMAD.WIDE.U32 R2, R0, 0x4, R2 ;  /* 0x0000000400027825 */ /* 0x001fc800078e0002 */
[----:B---3--:R-:W-:-:S04]  /*6560*/  IMAD.WIDE.U32 R4, R0, 0x4, R4 ;  /* 0x0000000400047825 */ /* 0x008fc800078e0004 */
[----:B--2---:R-:W-:-:S04]  /*6570*/  IMAD.WIDE.U32 R6, R0, 0x4, R6 ;  /* 0x0000000400067825 */ /* 0x004fc800078e0006 */
[----:B-----5:R-:W-:Y:S01]  /*6580*/  IMAD.WIDE.U32 R8, R0, 0x4, R8 ;  /* 0x0000000400087825 */ /* 0x020fe200078e0008 */
[----:B----4-:R-:W-:Y:S04]  /*6590*/  STG.E desc[UR6][R2.64], R11 ;  /* 0x0000000b02007986 */ /* 0x010fe8000c101906 */
[----:B------:R-:W-:Y:S04]  /*65a0*/  STG.E desc[UR6][R4.64], R13 ;  /* 0x0000000d04007986 */ /* 0x000fe8000c101906 */
[----:B------:R-:W-:Y:S04]  /*65b0*/  STG.E desc[UR6][R6.64], R15 ;  /* 0x0000000f06007986 */ /* 0x000fe8000c101906 */
[----:B------:R-:W-:Y:S01]  /*65c0*/  STG.E desc[UR6][R8.64], R17 ;  /* 0x0000001108007986 */ /* 0x000fe2000c101906 */
[----:B------:R-:W-:Y:S05]  /*65d0*/  EXIT ;  /* 0x000000000000794d */ /* 0x000fea0003800000 */
        .weak           $__internal_0_$__cuda_sm20_div_rn_f64_full
        .type           $__internal_0_$__cuda_sm20_div_rn_f64_full,@function
        .size           $__internal_0_$__cuda_sm20_div_rn_f64_full,($__internal_1_$__cuda_sm20_dsqrt_rn_f64_mediumpath_v1 - $__internal_0_$__cuda_sm20_div_rn_f64_full)
$__internal_0_$__cuda_sm20_div_rn_f64_full:
[C---:B------:R-:W-:Y:S01]  /*65e0*/  FSETP.GEU.AND P0, PT, |R13|.reuse, 1.469367938527859385e-39, PT ;  /* 0x001000000d00780b */ /* 0x040fe20003f0e200 */
[----:B------:R-:W-:Y:S01]  /*65f0*/  IMAD.MOV.U32 R32, RZ, RZ, 0x1 ;  /* 0x00000001ff207424 */ /* 0x000fe200078e00ff */
[----:B------:R-:W-:Y:S01]  /*6600*/  LOP3.LUT R14, R13, 0x800fffff, RZ, 0xc0, !PT ;  /* 0x800fffff0d0e7812 */ /* 0x000fe200078ec0ff */
[----:B------:R-:W-:Y:S01]  /*6610*/  IMAD.MOV.U32 R50, RZ, RZ, R18 ;  /* 0x000000ffff327224 */ /* 0x000fe200078e0012 */
[----:B------:R-:W-:Y:S01]  /*6620*/  MOV R51, R17 ;  /* 0x0000001100337202 */ /* 0x000fe20000000f00 */
[----:B------:R-:W-:Y:S01]  /*6630*/  BSSY.RECONVERGENT B1, `(.L_x_108) ;  /* 0x0000059000017945 */ /* 0x000fe20003800200 */
[----:B------:R-:W-:Y:S01]  /*6640*/  LOP3.LUT R15, R14, 0x3ff00000, RZ, 0xfc, !PT ;  /* 0x3ff000000e0f7812 */ /* 0x000fe200078efcff */
[----:B------:R-:W-:Y:S01]  /*6650*/  IMAD.MOV.U32 R14, RZ, RZ, R12 ;  /* 0x000000ffff0e7224 */ /* 0x000fe200078e000c */
[C---:B------:R-:W-:Y:S02]  /*6660*/  FSETP.GEU.AND P2, PT, |R51|.reuse, 1.469367938527859385e-39, PT ;  /* 0x001000003300780b */ /* 0x040fe40003f4e200 */
[----:B------:R-:W-:-:S02]  /*6670*/  LOP3.LUT R17, R51, 0x7ff00000, RZ, 0xc0, !PT ;  /* 0x7ff0000033117812 */ /* 0x000fc400078ec0ff */
[----:B------:R-:W-:Y:S01]  /*6680*/  LOP3.LUT R20, R13, 0x7ff00000, RZ, 0xc0, !PT ;  /* 0x7ff000000d147812 */ /* 0x000fe200078ec0ff */
[----:B------:R-:W-:-:S03]  /*6690*/  @!P0 DMUL R14, R12, 8.98846567431157953865e+307 ;  /* 0x7fe000000c0e8828 */ /* 0x000fc60000000000 */
[----:B------:R-:W-:-:S03]  /*66a0*/  ISETP.GE.U32.AND P1, PT, R17, R20, PT ;  /* 0x000000141100720c */ /* 0x000fc60003f26070 */
[----:B------:R-:W0:Y:S02]  /*66b0*/  MUFU.RCP64H R33, R15 ;  /* 0x0000000f00217308 */ /* 0x000e240000001800 */
[----:B------:R-:W-:Y:S01]  /*66c0*/  @!P2 LOP3.LUT R18, R13, 0x7ff00000, RZ, 0xc0, !PT ;  /* 0x7ff000000d12a812 */ /* 0x000fe200078ec0ff */
[----:B------:R-:W-:Y:S01]  /*66d0*/  @!P2 IMAD.MOV.U32 R48, RZ, RZ, RZ ;  /* 0x000000ffff30a224 */ /* 0x000fe200078e00ff */
[----:B------:R-:W-:Y:S02]  /*66e0*/  @!P0 LOP3.LUT R20, R15, 0x7ff00000, RZ, 0xc0, !PT ;  /* 0x7ff000000f148812 */ /* 0x000fe400078ec0ff */
[----:B------:R-:W-:Y:S01]  /*66f0*/  @!P2 ISETP.GE.U32.AND P3, PT, R17, R18, PT ;  /* 0x000000121100a20c */ /* 0x000fe20003f66070 */
[----:B------:R-:W-:-:S05]  /*6700*/  IMAD.MOV.U32 R18, RZ, RZ, 0x1ca00000 ;  /* 0x1ca00000ff127424 */ /* 0x000fca00078e00ff */
[C---:B------:R-:W-:Y:S02]  /*6710*/  @!P2 SEL R22, R18.reuse, 0x63400000, !P3 ;  /* 0x634000001216a807 */ /* 0x040fe40005800000 */
[----:B------:R-:W-:Y:S02]  /*6720*/  SEL R19, R18, 0x63400000, !P1 ;  /* 0x6340000012137807 */ /* 0x000fe40004800000 */
[----:B------:R-:W-:Y:S01]  /*6730*/  @!P2 LOP3.LUT R22, R22, 0x80000000, R51, 0xf8, !PT ;  /* 0x800000001616a812 */ /* 0x000fe200078ef833 */
[----:B0-----:R-:W-:-:S03]  /*6740*/  DFMA R46, R32, -R14, 1 ;  /* 0x3ff00000202e742b */ /* 0x001fc6000000080e */
[----:B------:R-:W-:-:S05]  /*6750*/  @!P2 LOP3.LUT R49, R22, 0x100000, RZ, 0xfc, !PT ;  /* 0x001000001631a812 */ /* 0x000fca00078efcff */
[----:B------:R-:W-:-:S08]  /*6760*/  DFMA R46, R46, R46, R46 ;  /* 0x0000002e2e2e722b */ /* 0x000fd0000000002e */
[----:B------:R-:W-:Y:S01]  /*6770*/  DFMA R32, R32, R46, R32 ;  /* 0x0000002e2020722b */ /* 0x000fe20000000020 */
[----:B------:R-:W-:Y:S01]  /*6780*/  LOP3.LUT R47, R19, 0x800fffff, R51, 0xf8, !PT ;  /* 0x800fffff132f7812 */ /* 0x000fe200078ef833 */
[----:B------:R-:W-:Y:S01]  /*6790*/  IMAD.MOV.U32 R46, RZ, RZ, R50 ;  /* 0x000000ffff2e7224 */ /* 0x000fe200078e0032 */
[----:B------:R-:W-:-:S05]  /*67a0*/  MOV R19, R17 ;  /* 0x0000001100137202 */ /* 0x000fca0000000f00 */
[----:B------:R-:W-:Y:S02]  /*67b0*/  DFMA R52, R32, -R14, 1 ;  /* 0x3ff000002034742b */ /* 0x000fe4000000080e */
[----:B------:R-:W-:-:S06]  /*67c0*/  @!P2 DFMA R46, R46, 2, -R48 ;  /* 0x400000002e2ea82b */ /* 0x000fcc0000000830 */
[----:B------:R-:W-:-:S04]  /*67d0*/  DFMA R52, R32, R52, R32 ;  /* 0x000000342034722b */ /* 0x000fc80000000020 */
[----:B------:R-:W-:-:S04]  /*67e0*/  @!P2 LOP3.LUT R19, R47, 0x7ff00000, RZ, 0xc0, !PT ;  /* 0x7ff000002f13a812 */ /* 0x000fc800078ec0ff */
[----:B------:R-:W-:Y:S01]  /*67f0*/  DMUL R32, R52, R46 ;  /* 0x0000002e34207228 */ /* 0x000fe20000000000 */
[----:B------:R-:W-:-:S05]  /*6800*/  VIADD R22, R19, 0xffffffff ;  /* 0xffffffff13167836 */ /* 0x000fca0000000000 */
[----:B------:R-:W-:Y:S02]  /*6810*/  ISETP.GT.U32.AND P0, PT, R22, 0x7feffffe, PT ;  /* 0x7feffffe1600780c */ /* 0x000fe40003f04070 */
[----:B------:R-:W-:-:S08]  /*6820*/  DFMA R48, R32, -R14, R46 ;  /* 0x8000000e2030722b */ /* 0x000fd0000000002e */
[----:B------:R-:W-:Y:S01]  /*6830*/  DFMA R48, R52, R48, R32 ;  /* 0x000000303430722b */ /* 0x000fe20000000020 */
[----:B------:R-:W-:-:S05]  /*6840*/  VIADD R32, R20, 0xffffffff ;  /* 0xffffffff14207836 */ /* 0x000fca0000000000 */
[----:B------:R-:W-:-:S13]  /*6850*/  ISETP.GT.U32.OR P0, PT, R32, 0x7feffffe, P0 ;  /* 0x7feffffe2000780c */ /* 0x000fda0000704470 */
[----:B------:R-:W-:Y:S05]  /*6860*/  @P0 BRA `(.L_x_109) ;  /* 0x0000000000740947 */ /* 0x000fea0003800000 */
[----:B------:R-:W-:Y:S01]  /*6870*/  LOP3.LUT R20, R13, 0x7ff00000, RZ, 0xc0, !PT ;  /* 0x7ff000000d147812 */ /* 0x000fe200078ec0ff */
[----:B------:R-:W-:-:S03]  /*6880*/  IMAD.MOV.U32 R50, RZ, RZ, RZ ;  /* 0x000000ffff327224 */ /* 0x000fc600078e00ff */
[CC--:B------:R-:W-:Y:S02]  /*6890*/  VIADDMNMX R19, R17.reuse, -R20.reuse, 0xb9600000, !PT ;  /* 0xb960000011137446 */ /* 0x0c0fe40007800914 */
[----:B------:R-:W-:Y:S02]  /*68a0*/  ISETP.GE.U32.AND P0, PT, R17, R20, PT ;  /* 0x000000141100720c */ /* 0x000fe40003f06070 */
[----:B------:R-:W-:Y:S02]  /*68b0*/  VIMNMX R19, PT, PT, R19, 0x46a00000, PT ;  /* 0x46a0000013137848 */ /* 0x000fe40003fe0100 */
[----:B------:R-:W-:-:S05]  /*68c0*/  SEL R18, R18, 0x63400000, !P0 ;  /* 0x6340000012127807 */ /* 0x000fca0004000000 */
[----:B------:R-:W-:-:S05]  /*68d0*/  IMAD.IADD R18, R19, 0x1, -R18 ;  /* 0x0000000113127824 */ /* 0x000fca00078e0a12 */
[----:B------:R-:W-:-:S06]  /*68e0*/  IADD3 R51, PT, PT, R18, 0x7fe00000, RZ ;  /* 0x7fe0000012337810 */ /* 0x000fcc0007ffe0ff */
[----:B------:R-:W-:-:S10]  /*68f0*/  DMUL R32, R48, R50 ;  /* 0x0000003230207228 */ /* 0x000fd40000000000 */
[----:B------:R-:W-:-:S13]  /*6900*/  FSETP.GTU.AND P0, PT, |R33|, 1.469367938527859385e-39, PT ;  /* 0x001000002100780b */ /* 0x000fda0003f0c200 */
[----:B------:R-:W-:Y:S05]  /*6910*/  @P0 BRA `(.L_x_110) ;  /* 0x0000000000a80947 */ /* 0x000fea0003800000 */
[----:B------:R-:W-:-:S06]  /*6920*/  DFMA R14, R48, -R14, R46 ;  /* 0x8000000e300e722b */ /* 0x000fcc000000002e */
[----:B------:R-:W-:-:S04]  /*6930*/  IMAD.MOV.U32 R14, RZ, RZ, RZ ;  /* 0x000000ffff0e7224 */ /* 0x000fc800078e00ff */
[C---:B------:R-:W-:Y:S02]  /*6940*/  FSETP.NEU.AND P0, PT, R15.reuse, RZ, PT ;  /* 0x000000ff0f00720b */ /* 0x040fe40003f0d000 */
[----:B------:R-:W-:-:S04]  /*6950*/  LOP3.LUT R12, R15, 0x80000000, R13, 0x48, !PT ;  /* 0x800000000f0c7812 */ /* 0x000fc800078e480d */
[----:B------:R-:W-:-:S07]  /*6960*/  LOP3.LUT R15, R12, R51, RZ, 0xfc, !PT ;  /* 0x000000330c0f7212 */ /* 0x000fce00078efcff */
[----:B------:R-:W-:Y:S05]  /*6970*/  @!P0 BRA `(.L_x_110) ;  /* 0x0000000000908947 */ /* 0x000fea0003800000 */
[----:B------:R-:W-:Y:S01]  /*6980*/  IMAD.MOV R47, RZ, RZ, -R18 ;  /* 0x000000ffff2f7224 */ /* 0x000fe200078e0a12 */
[----:B------:R-:W-:Y:S01]  /*6990*/  MOV R46, RZ ;  /* 0x000000ff002e7202 */ /* 0x000fe20000000f00 */
[----:B------:R-:W-:Y:S01]  /*69a0*/  DMUL.RP R14, R48, R14 ;  /* 0x0000000e300e7228 */ /* 0x000fe20000008000 */
[----:B------:R-:W-:-:S04]  /*69b0*/  IADD3 R18, PT, PT, -R18, -0x43300000, RZ ;  /* 0xbcd0000012127810 */ /* 0x000fc80007ffe1ff */
[----:B------:R-:W-:-:S05]  /*69c0*/  DFMA R46, R32, -R46, R48 ;  /* 0x8000002e202e722b */ /* 0x000fca0000000030 */
[----:B------:R-:W-:-:S05]  /*69d0*/  LOP3.LUT R12, R15, R12, RZ, 0x3c, !PT ;  /* 0x0000000c0f0c7212 */ /* 0x000fca00078e3cff */
[----:B------:R-:W-:-:S04]  /*69e0*/  FSETP.NEU.AND P0, PT, |R47|, R18, PT ;  /* 0x000000122f00720b */ /* 0x000fc80003f0d200 */
[----:B------:R-:W-:Y:S02]  /*69f0*/  FSEL R14, R14, R32, !P0 ;  /* 0x000000200e0e7208 */ /* 0x000fe40004000000 */
[----:B------:R-:W-:-:S03]  /*6a00*/  FSEL R15, R12, R33, !P0 ;  /* 0x000000210c0f7208 */ /* 0x000fc60004000000 */
[----:B------:R-:W-:Y:S02]  /*6a10*/  IMAD.MOV.U32 R32, RZ, RZ, R14 ;  /* 0x000000ffff207224 */ /* 0x000fe400078e000e */
[----:B------:R-:W-:Y:S01]  /*6a20*/  IMAD.MOV.U32 R33, RZ, RZ, R15 ;  /* 0x000000ffff217224 */ /* 0x000fe200078e000f */
[----:B------:R-:W-:Y:S06]  /*6a30*/  BRA `(.L_x_110) ;  /* 0x0000000000607947 */ /* 0x000fec0003800000 */
.L_x_109:
[----:B------:R-:W-:-:S14]  /*6a40*/  DSETP.NAN.AND P0, PT, R50, R50, PT ;  /* 0x000000323200722a */ /* 0x000fdc0003f08000 */
[----:B------:R-:W-:Y:S05]  /*6a50*/  @P0 BRA `(.L_x_111) ;  /* 0x00000000004c0947 */ /* 0x000fea0003800000 */
[----:B------:R-:W-:-:S14]  /*6a60*/  DSETP.NAN.AND P0, PT, R12, R12, PT ;  /* 0x0000000c0c00722a */ /* 0x000fdc0003f08000 */
[----:B------:R-:W-:Y:S05]  /*6a70*/  @P0 BRA `(.L_x_112) ;  /* 0x0000000000340947 */ /* 0x000fea0003800000 */
[----:B------:R-:W-:Y:S01]  /*6a80*/  ISETP.NE.AND P0, PT, R19, R20, PT ;  /* 0x000000141300720c */ /* 0x000fe20003f05270 */
[----:B------:R-:W-:Y:S01]  /*6a90*/  IMAD.MOV.U32 R32, RZ, RZ, 0x0 ;  /* 0x00000000ff207424 */ /* 0x000fe200078e00ff */
[----:B------:R-:W-:-:S11]  /*6aa0*/  MOV R33, 0xfff80000 ;  /* 0xfff8000000217802 */ /* 0x000fd60000000f00 */
[----:B------:R-:W-:Y:S05]  /*6ab0*/  @!P0 BRA `(.L_x_110) ;  /* 0x0000000000408947 */ /* 0x000fea0003800000 */
[----:B------:R-:W-:Y:S02]  /*6ac0*/  ISETP.NE.AND P0, PT, R19, 0x7ff00000, PT ;  /* 0x7ff000001300780c */ /* 0x000fe40003f05270 */
[----:B------:R-:W-:Y:S02]  /*6ad0*/  LOP3.LUT R13, R51, 0x80000000, R13, 0x48, !PT ;  /* 0x80000000330d7812 */ /* 0x000fe400078e480d */
[----:B------:R-:W-:-:S13]  /*6ae0*/  ISETP.EQ.OR P0, PT, R20, RZ, !P0 ;  /* 0x000000ff1400720c */ /* 0x000fda0004702670 */
[----:B------:R-:W-:Y:S01]  /*6af0*/  @P0 LOP3.LUT R12, R13, 0x7ff00000, RZ, 0xfc, !PT ;  /* 0x7ff000000d0c0812 */ /* 0x000fe200078efcff */
[----:B------:R-:W-:Y:S02]  /*6b00*/  @!P0 IMAD.MOV.U32 R32, RZ, RZ, RZ ;  /* 0x000000ffff208224 */ /* 0x000fe400078e00ff */
[----:B------:R-:W-:Y:S01]  /*6b10*/  @!P0 IMAD.MOV.U32 R33, RZ, RZ, R13 ;  /* 0x000000ffff218224 */ /* 0x000fe200078e000d */
[----:B------:R-:W-:Y:S01]  /*6b20*/  @P0 MOV R33, R12 ;  /* 0x0000000c00210202 */ /* 0x000fe20000000f00 */
[----:B------:R-:W-:Y:S01]  /*6b30*/  @P0 IMAD.MOV.U32 R32, RZ, RZ, RZ ;  /* 0x000000ffff200224 */ /* 0x000fe200078e00ff */
[----:B------:R-:W-:Y:S06]  /*6b40*/  BRA `(.L_x_110) ;  /* 0x00000000001c7947 */ /* 0x000fec0003800000 */
.L_x_112:
[----:B------:R-:W-:Y:S01]  /*6b50*/  LOP3.LUT R13, R13, 0x80000, RZ, 0xfc, !PT ;  /* 0x000800000d0d7812 */ /* 0x000fe200078efcff */
[----:B------:R-:W-:-:S04]  /*6b60*/  IMAD.MOV.U32 R32, RZ, RZ, R12 ;  /* 0x000000ffff207224 */ /* 0x000fc800078e000c */
[----:B------:R-:W-:Y:S01]  /*6b70*/  IMAD.MOV.U32 R33, RZ, RZ, R13 ;  /* 0x000000ffff217224 */ /* 0x000fe200078e000d */
[----:B------:R-:W-:Y:S06]  /*6b80*/  BRA `(.L_x_110) ;  /* 0x00000000000c7947 */ /* 0x000fec0003800000 */
.L_x_111:
[----:B------:R-:W-:Y:S01]  /*6b90*/  LOP3.LUT R13, R51, 0x80000, RZ, 0xfc, !PT ;  /* 0x00080000330d7812 */ /* 0x000fe200078efcff */
[----:B------:R-:W-:-:S03]  /*6ba0*/  IMAD.MOV.U32 R32, RZ, RZ, R50 ;  /* 0x000000ffff207224 */ /* 0x000fc600078e0032 */
[----:B------:R-:W-:-:S07]  /*6bb0*/  MOV R33, R13 ;  /* 0x0000000d00217202 */ /* 0x000fce0000000f00 */
.L_x_110:
[----:B------:R-:W-:Y:S05]  /*6bc0*/  BSYNC.RECONVERGENT B1 ;  /* 0x0000000000017941 */ /* 0x000fea0003800200 */
.L_x_108:
[----:B------:R-:W-:Y:S02]  /*6bd0*/  IMAD.MOV.U32 R17, RZ, RZ, 0x0 ;  /* 0x00000000ff117424 */ /* 0x000fe400078e00ff */
[----:B------:R-:W-:Y:S02]  /*6be0*/  IMAD.MOV.U32 R12, RZ, RZ, R32 ;  /* 0x000000ffff0c7224 */ /* 0x000fe400078e0020 */
[----:B------:R-:W-:Y:S01]  /*6bf0*/  IMAD.MOV.U32 R13, RZ, RZ, R33 ;  /* 0x000000ffff0d7224 */ /* 0x000fe200078e0021 */
[----:B------:R-:W-:Y:S06]  /*6c00*/  RET.REL.NODEC R16 `(_Z9ux_kerneliddddddddjdPjS_S_S_y) ;  /* 0xffffff9010fc7950 */ /* 0x000fec0003c3ffff */
        .weak           $__internal_1_$__cuda_sm20_dsqrt_rn_f64_mediumpath_v1
        .type           $__internal_1_$__cuda_sm20_dsqrt_rn_f64_mediumpath_v1,@function
        .size           $__internal_1_$__cuda_sm20_dsqrt_rn_f64_mediumpath_v1,($_Z9ux_kerneliddddddddjdPjS_S_S_y$__internal_trig_reduction_slowpathd - $__internal_1_$__cuda_sm20_dsqrt_rn_f64_mediumpath_v1)
$__internal_1_$__cuda_sm20_dsqrt_rn_f64_mediumpath_v1:
[----:B------:R-:W-:Y:S01]  /*6c10*/  ISETP.GE.U32.AND P0, PT, R20, -0x3400000, PT ;  /* 0xfcc000001400780c */ /* 0x000fe20003f06070 */
[----:B------:R-:W-:Y:S01]  /*6c20*/  BSSY.RECONVERGENT B1, `(.L_x_113) ;  /* 0x0000027000017945 */ /* 0x000fe20003800200 */
[----:B------:R-:W-:Y:S01]  /*6c30*/  IMAD.MOV.U32 R47, RZ, RZ, R19 ;  /* 0x000000ffff2f7224 */ /* 0x000fe200078e0013 */
[----:B------:R-:W-:Y:S01]  /*6c40*/  MOV R46, R22 ;  /* 0x00000016002e7202 */ /* 0x000fe20000000f00 */
[----:B------:R-:W-:Y:S02]  /*6c50*/  IMAD.MOV.U32 R19, RZ, RZ, R17 ;  /* 0x000000ffff137224 */ /* 0x000fe400078e0011 */
[----:B------:R-:W-:-:S07]  /*6c60*/  IMAD.MOV.U32 R17, RZ, RZ, R13 ;  /* 0x000000ffff117224 */ /* 0x000fce00078e000d */
[----:B------:R-:W-:Y:S05]  /*6c70*/  @!P0 BRA `(.L_x_114) ;  /* 0x0000000000208947 */ /* 0x000fea0003800000 */
[----:B------:R-:W-:-:S10]  /*6c80*/  DFMA.RM R16, R18, R16, R14 ;  /* 0x000000101210722b */ /* 0x000fd4000000400e */
[----:B------:R-:W-:-:S04]  /*6c90*/  IADD3 R14, P0, PT, R16, 0x1, RZ ;  /* 0x00000001100e7810 */ /* 0x000fc80007f1e0ff */
[----:B------:R-:W-:-:S06]  /*6ca0*/  IADD3.X R15, PT, PT, RZ, R17, RZ, P0, !PT ;  /* 0x00000011ff0f7210 */ /* 0x000fcc00007fe4ff */
[----:B------:R-:W-:-:S08]  /*6cb0*/  DFMA.RP R46, -R16, R14, R46 ;  /* 0x0000000e102e722b */ /* 0x000fd0000000812e */
[----:B------:R-:W-:-:S06]  /*6cc0*/  DSETP.GT.AND P0, PT, R46, RZ, PT ;  /* 0x000000ff2e00722a */ /* 0x000fcc0003f04000 */
[----:B------:R-:W-:Y:S02]  /*6cd0*/  FSEL R14, R14, R16, P0 ;  /* 0x000000100e0e7208 */ /* 0x000fe40000000000 */
[----:B------:R-:W-:Y:S01]  /*6ce0*/  FSEL R15, R15, R17, P0 ;  /* 0x000000110f0f7208 */ /* 0x000fe20000000000 */
[----:B------:R-:W-:Y:S06]  /*6cf0*/  BRA `(.L_x_115) ;  /* 0x0000000000647947 */ /* 0x000fec0003800000 */
.L_x_114:
[----:B------:R-:W-:-:S14]  /*6d00*/  DSETP.NE.AND P0, PT, R46, RZ, PT ;  /* 0x000000ff2e00722a */ /* 0x000fdc0003f05000 */
[----:B------:R-:W-:Y:S05]  /*6d10*/  @!P0 BRA `(.L_x_116) ;  /* 0x0000000000588947 */ /* 0x000fea0003800000 */
[----:B------:R-:W-:-:S13]  /*6d20*/  ISETP.GE.AND P0, PT, R47, RZ, PT ;  /* 0x000000ff2f00720c */ /* 0x000fda0003f06270 */
[----:B------:R-:W-:Y:S02]  /*6d30*/  @!P0 IMAD.MOV.U32 R14, RZ, RZ, 0x0 ;  /* 0x00000000ff0e8424 */ /* 0x000fe400078e00ff */
[----:B------:R-:W-:Y:S01]  /*6d40*/  @!P0 IMAD.MOV.U32 R15, RZ, RZ, -0x80000 ;  /* 0xfff80000ff0f8424 */ /* 0x000fe200078e00ff */
[----:B------:R-:W-:Y:S06]  /*6d50*/  @!P0 BRA `(.L_x_115) ;  /* 0x00000000004c8947 */ /* 0x000fec0003800000 */
[----:B------:R-:W-:-:S13]  /*6d60*/  ISETP.GT.AND P0, PT, R47, 0x7fefffff, PT ;  /* 0x7fefffff2f00780c */ /* 0x000fda0003f04270 */
[----:B------:R-:W-:Y:S05]  /*6d70*/  @P0 BRA `(.L_x_116) ;  /* 0x0000000000400947 */ /* 0x000fea0003800000 */
[----:B------:R-:W-:Y:S01]  /*6d80*/  DMUL R46, R46, 8.11296384146066816958e+31 ;  /* 0x469000002e2e7828 */ /* 0x000fe20000000000 */
[----:B------:R-:W-:Y:S01]  /*6d90*/  IMAD.MOV.U32 R18, RZ, RZ, RZ ;  /* 0x000000ffff127224 */ /* 0x000fe200078e00ff */
[----:B------:R-:W-:Y:S01]  /*6da0*/  MOV R14, 0x0 ;  /* 0x00000000000e7802 */ /* 0x000fe20000000f00 */
[----:B------:R-:W-:-:S03]  /*6db0*/  IMAD.MOV.U32 R15, RZ, RZ, 0x3fd80000 ;  /* 0x3fd80000ff0f7424 */ /* 0x000fc600078e00ff */
[----:B------:R-:W0:Y:S02]  /*6dc0*/  MUFU.RSQ64H R19, R47 ;  /* 0x0000002f00137308 */ /* 0x000e240000001c00 */
[----:B0-----:R-:W-:-:S08]  /*6dd0*/  DMUL R16, R18, R18 ;  /* 0x0000001212107228 */ /* 0x001fd00000000000 */
[----:B------:R-:W-:-:S08]  /*6de0*/  DFMA R16, R46, -R16, 1 ;  /* 0x3ff000002e10742b */ /* 0x000fd00000000810 */
[----:B------:R-:W-:Y:S02]  /*6df0*/  DFMA R14, R16, R14, 0.5 ;  /* 0x3fe00000100e742b */ /* 0x000fe4000000000e */
[----:B------:R-:W-:-:S08]  /*6e00*/  DMUL R16, R18, R16 ;  /* 0x0000001012107228 */ /* 0x000fd00000000000 */
[----:B------:R-:W-:-:S08]  /*6e10*/  DFMA R16, R14, R16, R18 ;  /* 0x000000100e10722b */ /* 0x000fd00000000012 */
[----:B------:R-:W-:Y:S02]  /*6e20*/  DMUL R14, R46, R16 ;  /* 0x000000102e0e7228 */ /* 0x000fe40000000000 */
[----:B------:R-:W-:-:S06]  /*6e30*/  VIADD R17, R17, 0xfff00000 ;  /* 0xfff0000011117836 */ /* 0x000fcc0000000000 */
[----:B------:R-:W-:-:S08]  /*6e40*/  DFMA R18, R14, -R14, R46 ;  /* 0x8000000e0e12722b */ /* 0x000fd0000000002e */
[----:B------:R-:W-:-:S10]  /*6e50*/  DFMA R14, R16, R18, R14 ;  /* 0x00000012100e722b */ /* 0x000fd4000000000e */
[----:B------:R-:W-:Y:S01]  /*6e60*/  VIADD R15, R15, 0xfcb00000 ;  /* 0xfcb000000f0f7836 */ /* 0x000fe20000000000 */
[----:B------:R-:W-:Y:S06]  /*6e70*/  BRA `(.L_x_115) ;  /* 0x0000000000047947 */ /* 0x000fec0003800000 */
.L_x_116:
[----:B------:R-:W-:-:S11]  /*6e80*/  DADD R14, R46, R46 ;  /* 0x000000002e0e7229 */ /* 0x000fd6000000002e */
.L_x_115:
[----:B------:R-:W-:Y:S05]  /*6e90*/  BSYNC.RECONVERGENT B1 ;  /* 0x0000000000017941 */ /* 0x000fea0003800200 */
.L_x_113:
[----:B------:R-:W-:Y:S01]  /*6ea0*/  IMAD.MOV.U32 R16, RZ, RZ, R12 ;  /* 0x000000ffff107224 */ /* 0x000fe200078e000c */
[----:B------:R-:W-:Y:S01]  /*6eb0*/  MOV R13, R15 ;  /* 0x0000000f000d7202 */ /* 0x000fe20000000f00 */
[----:B------:R-:W-:-:S04]  /*6ec0*/  IMAD.MOV.U32 R17, RZ, RZ, 0x0 ;  /* 0x00000000ff117424 */ /* 0x000fc800078e00ff */
[----:B------:R-:W-:Y:S05]  /*6ed0*/  RET.REL.NODEC R16 `(_Z9ux_kerneliddddddddjdPjS_S_S_y) ;  /* 0xffffff9010487950 */ /* 0x000fea0003c3ffff */
        .type           $_Z9ux_kerneliddddddddjdPjS_S_S_y$__internal_trig_reduction_slowpathd,@function
        .size           $_Z9ux_kerneliddddddddjdPjS_S_S_y$__internal_trig_reduction_slowpathd,(.L_x_127 - $_Z9ux_kerneliddddddddjdPjS_S_S_y$__internal_trig_reduction_slowpathd)
$_Z9ux_kerneliddddddddjdPjS_S_S_y$__internal_trig_reduction_slowpathd:
[----:B------:R-:W-:Y:S01]  /*6ee0*/  SHF.R.U32.HI R39, RZ, 0x14, R23 ;  /* 0x00000014ff277819 */ /* 0x000fe20000011617 */
[----:B------:R-:W-:-:S03]  /*6ef0*/  IMAD.MOV.U32 R15, RZ, RZ, RZ ;  /* 0x000000ffff0f7224 */ /* 0x000fc600078e00ff */
[----:B------:R-:W-:-:S04]  /*6f00*/  LOP3.LUT R13, R39, 0x7ff, RZ, 0xc0, !PT ;  /* 0x000007ff270d7812 */ /* 0x000fc800078ec0ff */
[----:B------:R-:W-:-:S13]  /*6f10*/  ISETP.NE.AND P0, PT, R13, 0x7ff, PT ;  /* 0x000007ff0d00780c */ /* 0x000fda0003f05270 */
[----:B------:R-:W-:Y:S05]  /*6f20*/  @!P0 BRA `(.L_x_117) ;  /* 0x0000000800788947 */ /* 0x000fea0003800000 */
[----:B------:R-:W-:Y:S01]  /*6f30*/  IADD3 R14, PT, PT, R13, -0x400, RZ ;  /* 0xfffffc000d0e7810 */ /* 0x000fe20007ffe0ff */
[----:B------:R-:W-:Y:S01]  /*6f40*/  BSSY.RECONVERGENT B1, `(.L_x_118) ;  /* 0x0000038000017945 */ /* 0x000fe20003800200 */
[----:B------:R-:W-:Y:S02]  /*6f50*/  CS2R R46, SRZ ;  /* 0x00000000002e7805 */ /* 0x000fe4000001ff00 */
[----:B------:R-:W-:Y:S02]  /*6f60*/  SHF.R.U32.HI R13, RZ, 0x6, R14 ;  /* 0x00000006ff0d7819 */ /* 0x000fe4000001160e */
[----:B------:R-:W-:Y:S02]  /*6f70*/  ISETP.GE.U32.AND P0, PT, R14, 0x80, PT ;  /* 0x000000800e00780c */ /* 0x000fe40003f06070 */
[C---:B------:R-:W-:Y:S02]  /*6f80*/  IADD3 R14, PT, PT, -R13.reuse, 0x13, RZ ;  /* 0x000000130d0e7810 */ /* 0x040fe40007ffe1ff */
[----:B------:R-:W-:-:S02]  /*6f90*/  IADD3 R15, PT, PT, -R13, 0xf, RZ ;  /* 0x0000000f0d0f7810 */ /* 0x000fc40007ffe1ff */
[----:B------:R-:W-:-:S04]  /*6fa0*/  SEL R14, R14, 0x12, P0 ;  /* 0x000000120e0e7807 */ /* 0x000fc80000000000 */
[----:B------:R-:W-:-:S13]  /*6fb0*/  ISETP.GE.AND P0, PT, R15, R14, PT ;  /* 0x0000000e0f00720c */ /* 0x000fda0003f06270 */
[----:B------:R-:W-:Y:S05]  /*6fc0*/  @P0 BRA `(.L_x_119) ;  /* 0x0000000000bc0947 */ /* 0x000fea0003800000 */
[----:B------:R-:W0:Y:S01]  /*6fd0*/  LDC.64 R44, c[0x0][0x358] ;  /* 0x0000d600ff2c7b82 */ /* 0x000e220000000a00 */
[C---:B------:R-:W-:Y:S01]  /*6fe0*/  SHF.L.U64.HI R16, R12.reuse, 0xb, R23 ;  /* 0x0000000b0c107819 */ /* 0x040fe20000010217 */
[----:B------:R-:W-:Y:S01]  /*6ff0*/  BSSY.RECONVERGENT B2, `(.L_x_120) ;  /* 0x0000026000027945 */ /* 0x000fe20003800200 */
[----:B------:R-:W-:Y:S01]  /*7000*/  IADD3 R14, PT, PT, RZ, -R13, -R14 ;  /* 0x8000000dff0e7210 */ /* 0x000fe20007ffe80e */
[----:B------:R-:W-:Y:S01]  /*7010*/  IMAD.SHL.U32 R13, R12, 0x800, RZ ;  /* 0x000008000c0d7824 */ /* 0x000fe200078e00ff */
[----:B------:R-:W-:Y:S01]  /*7020*/  CS2R R46, SRZ ;  /* 0x00000000002e7805 */ /* 0x000fe2000001ff00 */
[----:B------:R-:W-:Y:S01]  /*7030*/  IMAD.MOV.U32 R12, RZ, RZ, R15 ;  /* 0x000000ffff0c7224 */ /* 0x000fe200078e000f */
[----:B------:R-:W-:Y:S01]  /*7040*/  LOP3.LUT R16, R16, 0x80000000, RZ, 0xfc, !PT ;  /* 0x8000000010107812 */ /* 0x000fe200078efcff */
[----:B------:R-:W-:-:S07]  /*7050*/  IMAD.MOV.U32 R15, RZ, RZ, RZ ;  /* 0x000000ffff0f7224 */ /* 0x000fce00078e00ff */
.L_x_121:
[----:B------:R-:W1:Y:S01]  /*7060*/  LDC.64 R18, c[0x4][0x40] ;  /* 0x01001000ff127b82 */ /* 0x000e620000000a00 */
[----:B0-----:R-:W-:Y:S02]  /*7070*/  R2UR UR30, R44 ;  /* 0x000000002c1e72ca */ /* 0x001fe400000e0000 */
[----:B------:R-:W-:Y:S01]  /*7080*/  R2UR UR31, R45 ;  /* 0x000000002d1f72ca */ /* 0x000fe200000e0000 */
[----:B-1----:R-:W-:-:S12]  /*7090*/  IMAD.WIDE R48, R12, 0x8, R18 ;  /* 0x000000080c307825 */ /* 0x002fd800078e0212 */
[----:B------:R-:W2:Y:S01]  /*70a0*/  LDG.E.64.CONSTANT R48, desc[UR30][R48.64] ;  /* 0x0000001e30307981 */ /* 0x000ea2000c1e9b00 */
[----:B------:R-:W-:Y:S01]  /*70b0*/  MOV R20, R46 ;  /* 0x0000002e00147202 */ /* 0x000fe20000000f00 */
[----:B------:R-:W-:Y:S02]  /*70c0*/  IMAD.MOV.U32 R21, RZ, RZ, R47 ;  /* 0x000000ffff157224 */ /* 0x000fe400078e002f */
[----:B------:R-:W-:Y:S02]  /*70d0*/  VIADD R14, R14, 0x1 ;  /* 0x000000010e0e7836 */ /* 0x000fe40000000000 */
[----:B------:R-:W-:Y:S02]  /*70e0*/  VIADD R12, R12, 0x1 ;  /* 0x000000010c0c7836 */ /* 0x000fe40000000000 */
[----:B--2---:R-:W-:-:S04]  /*70f0*/  IMAD.WIDE.U32 R20, P2, R48, R13, R20 ;  /* 0x0000000d30147225 */ /* 0x004fc80007840014 */
[-C--:B------:R-:W-:Y:S02]  /*7100*/  IMAD R18, R48, R16.reuse, RZ ;  /* 0x0000001030127224 */ /* 0x080fe400078e02ff */
[C---:B------:R-:W-:Y:S02]  /*7110*/  IMAD R17, R49.reuse, R13, RZ ;  /* 0x0000000d31117224 */ /* 0x040fe400078e02ff */
[----:B------:R-:W-:Y:S01]  /*7120*/  IMAD.HI.U32 R19, R49, R16, RZ ;  /* 0x0000001031137227 */ /* 0x000fe200078e00ff */
[----:B------:R-:W-:-:S03]  /*7130*/  IADD3 R18, P1, PT, R18, R21, RZ ;  /* 0x0000001512127210 */ /* 0x000fc60007f3e0ff */
[----:B------:R-:W-:Y:S01]  /*7140*/  IMAD.MOV.U32 R46, RZ, RZ, R20 ;  /* 0x000000ffff2e7224 */ /* 0x000fe200078e0014 */
[----:B------:R-:W-:Y:S01]  /*7150*/  IADD3 R47, P0, PT, R17, R18, RZ ;  /* 0x00000012112f7210 */ /* 0x000fe20007f1e0ff */
[----:B------:R-:W-:-:S04]  /*7160*/  IMAD.HI.U32 R17, R48, R16, RZ ;  /* 0x0000001030117227 */ /* 0x000fc800078e00ff */
[----:B------:R-:W-:Y:S01]  /*7170*/  IMAD.HI.U32 R18, R49, R13, RZ ;  /* 0x0000000d31127227 */ /* 0x000fe200078e00ff */
[----:B------:R-:W-:-:S03]  /*7180*/  IADD3.X R17, PT, PT, R17, RZ, RZ, P2, !PT ;  /* 0x000000ff11117210 */ /* 0x000fc600017fe4ff */
[----:B------:R-:W-:Y:S01]  /*7190*/  IMAD R20, R49, R16, RZ ;  /* 0x0000001031147224 */ /* 0x000fe200078e02ff */
[----:B------:R-:W-:Y:S01]  /*71a0*/  IADD3.X R17, P1, PT, R18, R17, RZ, P1, !PT ;  /* 0x0000001112117210 */ /* 0x000fe20000f3e4ff */
[C---:B------:R-:W-:Y:S01]  /*71b0*/  IMAD R21, R15.reuse, 0x8, R1 ;  /* 0x000000080f157824 */ /* 0x040fe200078e0201 */
[----:B------:R-:W-:Y:S02]  /*71c0*/  IADD3 R15, PT, PT, R15, 0x1, RZ ;  /* 0x000000010f0f7810 */ /* 0x000fe40007ffe0ff */
[----:B------:R-:W-:Y:S01]  /*71d0*/  IADD3.X R20, P0, PT, R20, R17, RZ, P0, !PT ;  /* 0x0000001114147210 */ /* 0x000fe2000071e4ff */
[----:B------:R-:W-:Y:S01]  /*71e0*/  IMAD.X R19, RZ, RZ, R19, P1 ;  /* 0x000000ffff137224 */ /* 0x000fe200008e0613 */
[----:B------:R-:W-:Y:S01]  /*71f0*/  ISETP.NE.AND P1, PT, R14, -0xf, PT ;  /* 0xfffffff10e00780c */ /* 0x000fe20003f25270 */
[----:B------:R0:W-:Y:S02]  /*7200*/  STL.64 [R21], R46 ;  /* 0x0000002e15007387 */ /* 0x0001e40000100a00 */
[----:B0-----:R-:W-:-:S02]  /*7210*/  IMAD.X R21, RZ, RZ, R19, P0 ;  /* 0x000000ffff157224 */ /* 0x001fc400000e0613 */
[----:B------:R-:W-:Y:S02]  /*7220*/  IMAD.MOV.U32 R46, RZ, RZ, R20 ;  /* 0x000000ffff2e7224 */ /* 0x000fe400078e0014 */
[----:B------:R-:W-:-:S06]  /*7230*/  IMAD.MOV.U32 R47, RZ, RZ, R21 ;  /* 0x000000ffff2f7224 */ /* 0x000fcc00078e0015 */
[----:B------:R-:W-:Y:S05]  /*7240*/  @P1 BRA `(.L_x_121) ;  /* 0xfffffffc00841947 */ /* 0x000fea000383ffff */
[----:B------:R-:W-:Y:S05]  /*7250*/  BSYNC.RECONVERGENT B2 ;  /* 0x0000000000027941 */ /* 0x000fea0003800200 */
.L_x_120:
[----:B------:R-:W-:-:S04]  /*7260*/  LOP3.LUT R13, R39, 0x7ff, RZ, 0xc0, !PT ;  /* 0x000007ff270d7812 */ /* 0x000fc800078ec0ff */
[----:B------:R-:W-:-:S04]  /*7270*/  IADD3 R13, PT, PT, R13, -0x400, RZ ;  /* 0xfffffc000d0d7810 */ /* 0x000fc80007ffe0ff */
[----:B------:R-:W-:Y:S02]  /*7280*/  SHF.R.U32.HI R12, RZ, 0x6, R13 ;  /* 0x00000006ff0c7819 */ /* 0x000fe4000001160d */
[----:B------:R-:W-:Y:S02]  /*7290*/  ISETP.GE.U32.AND P0, PT, R13, 0x80, PT ;  /* 0x000000800d00780c */ /* 0x000fe40003f06070 */
[----:B------:R-:W-:-:S04]  /*72a0*/  IADD3 R12, PT, PT, -R12, 0x13, RZ ;  /* 0x000000130c0c7810 */ /* 0x000fc80007ffe1ff */
[----:B------:R-:W-:-:S07]  /*72b0*/  SEL R15, R12, 0x12, P0 ;  /* 0x000000120c0f7807 */ /* 0x000fce0000000000 */
.L_x_119:
[----:B------:R-:W-:Y:S05]  /*72c0*/  BSYNC.RECONVERGENT B1 ;  /* 0x0000000000017941 */ /* 0x000fea0003800200 */
.L_x_118:
[C---:B------:R-:W-:Y:S02]  /*72d0*/  LOP3.LUT R12, R39.reuse, 0x7ff, RZ, 0xc0, !PT ;  /* 0x000007ff270c7812 */ /* 0x040fe400078ec0ff */
[----:B------:R-:W-:-:S03]  /*72e0*/  LOP3.LUT P0, R39, R39, 0x3f, RZ, 0xc0, !PT ;  /* 0x0000003f27277812 */ /* 0x000fc6000780c0ff */
[----:B------:R-:W-:-:S05]  /*72f0*/  VIADD R12, R12, 0xfffffc00 ;  /* 0xfffffc000c0c7836 */ /* 0x000fca0000000000 */
[----:B------:R-:W-:-:S05]  /*7300*/  SHF.R.U32.HI R12, RZ, 0x6, R12 ;  /* 0x00000006ff0c7819 */ /* 0x000fca000001160c */
[----:B------:R-:W-:-:S04]  /*7310*/  IMAD.IADD R12, R12, 0x1, R15 ;  /* 0x000000010c0c7824 */ /* 0x000fc800078e020f */
[----:B------:R-:W-:-:S05]  /*7320*/  IMAD.U32 R44, R12, 0x8, R1 ;  /* 0x000000080c2c7824 */ /* 0x000fca00078e0001 */
[----:B------:R0:W-:Y:S04]  /*7330*/  STL.64 [R44+-0x78], R46 ;  /* 0xffff882e2c007387 */ /* 0x0001e80000100a00 */
[----:B------:R-:W2:Y:S04]  /*7340*/  @P0 LDL.64 R16, [R1+0x8] ;  /* 0x0000080001100983 */ /* 0x000ea80000100a00 */
[----:B------:R-:W3:Y:S04]  /*7350*/  LDL.64 R12, [R1+0x10] ;  /* 0x00001000010c7983 */ /* 0x000ee80000100a00 */
[----:B------:R-:W4:Y:S01]  /*7360*/  LDL.64 R14, [R1+0x18] ;  /* 0x00001800010e7983 */ /* 0x000f220000100a00 */
[----:B------:R-:W-:Y:S01]  /*7370*/  BSSY.RECONVERGENT B1, `(.L_x_122) ;  /* 0x0000035000017945 */ /* 0x000fe20003800200 */
[----:B--2---:R-:W-:-:S02]  /*7380*/  @P0 SHF.R.U64 R20, R16, 0x1, R17 ;  /* 0x0000000110140819 */ /* 0x004fc40000001211 */
[----:B------:R-:W-:Y:S02]  /*7390*/  @P0 SHF.R.U32.HI R21, RZ, 0x1, R17 ;  /* 0x00000001ff150819 */ /* 0x000fe40000011611 */
[----:B------:R-:W-:Y:S02]  /*73a0*/  @P0 LOP3.LUT R16, R39, 0x3f, RZ, 0x3c, !PT ;  /* 0x0000003f27100812 */ /* 0x000fe400078e3cff */
[-C--:B---3--:R-:W-:Y:S02]  /*73b0*/  @P0 SHF.L.U32 R19, R12, R39.reuse, RZ ;  /* 0x000000270c130219 */ /* 0x088fe400000006ff */
[----:B------:R-:W-:Y:S02]  /*73c0*/  @P0 SHF.R.U64 R20, R20, R16, R21 ;  /* 0x0000001014140219 */ /* 0x000fe40000001215 */
[C-C-:B------:R-:W-:Y:S02]  /*73d0*/  @P0 SHF.R.U64 R17, R12.reuse, 0x1, R13.reuse ;  /* 0x000000010c110819 */ /* 0x140fe4000000120d */
[----:B------:R-:W-:-:S02]  /*73e0*/  @P0 SHF.L.U64.HI R18, R12, R39, R13 ;  /* 0x000000270c120219 */ /* 0x000fc4000001020d */
[----:B------:R-:W-:Y:S02]  /*73f0*/  @P0 LOP3.LUT R12, R19, R20, RZ, 0xfc, !PT ;  /* 0x00000014130c0212 */ /* 0x000fe400078efcff */
[----:B------:R-:W-:Y:S02]  /*7400*/  @P0 SHF.R.U32.HI R19, RZ, 0x1, R13 ;  /* 0x00000001ff130819 */ /* 0x000fe4000001160d */
[-C--:B------:R-:W-:Y:S02]  /*7410*/  @P0 SHF.R.U32.HI R21, RZ, R16.reuse, R21 ;  /* 0x00000010ff150219 */ /* 0x080fe40000011615 */
[----:B----4-:R-:W-:Y:S02]  /*7420*/  @P0 SHF.L.U32 R20, R14, R39, RZ ;  /* 0x000000270e140219 */ /* 0x010fe400000006ff */
[----:B------:R-:W-:Y:S02]  /*7430*/  @P0 SHF.R.U64 R17, R17, R16, R19 ;  /* 0x0000001011110219 */ /* 0x000fe40000001213 */
[----:B------:R-:W-:-:S02]  /*7440*/  @P0 LOP3.LUT R13, R18, R21, RZ, 0xfc, !PT ;  /* 0x00000015120d0212 */ /* 0x000fc400078efcff */
[----:B------:R-:W-:Y:S02]  /*7450*/  @P0 SHF.L.U64.HI R39, R14, R39, R15 ;  /* 0x000000270e270219 */ /* 0x000fe4000001020f */
[----:B------:R-:W-:Y:S02]  /*7460*/  @P0 LOP3.LUT R14, R20, R17, RZ, 0xfc, !PT ;  /* 0x00000011140e0212 */ /* 0x000fe400078efcff */
[----:B------:R-:W-:Y:S02]  /*7470*/  @P0 SHF.R.U32.HI R16, RZ, R16, R19 ;  /* 0x00000010ff100219 */ /* 0x000fe40000011613 */
[C---:B------:R-:W-:Y:S02]  /*7480*/  SHF.L.U32 R17, R12.reuse, 0x2, RZ ;  /* 0x000000020c117819 */ /* 0x040fe400000006ff */
[----:B------:R-:W-:Y:S02]  /*7490*/  SHF.L.U64.HI R12, R12, 0x2, R13 ;  /* 0x000000020c0c7819 */ /* 0x000fe4000001020d */
[----:B------:R-:W-:-:S02]  /*74a0*/  @P0 LOP3.LUT R15, R39, R16, RZ, 0xfc, !PT ;  /* 0x00000010270f0212 */ /* 0x000fc400078efcff */
[----:B------:R-:W-:Y:S02]  /*74b0*/  SHF.L.W.U32.HI R13, R13, 0x2, R14 ;  /* 0x000000020d0d7819 */ /* 0x000fe40000010e0e */
[----:B------:R-:W-:Y:S02]  /*74c0*/  IADD3 RZ, P0, PT, RZ, -R17, RZ ;  /* 0x80000011ffff7210 */ /* 0x000fe40007f1e0ff */
[----:B------:R-:W-:Y:S02]  /*74d0*/  LOP3.LUT R19, RZ, R12, RZ, 0x33, !PT ;  /* 0x0000000cff137212 */ /* 0x000fe400078e33ff */
[----:B------:R-:W-:Y:S02]  /*74e0*/  SHF.L.W.U32.HI R16, R14, 0x2, R15 ;  /* 0x000000020e107819 */ /* 0x000fe40000010e0f */
[----:B------:R-:W-:Y:S02]  /*74f0*/  LOP3.LUT R18, RZ, R13, RZ, 0x33, !PT ;  /* 0x0000000dff127212 */ /* 0x000fe400078e33ff */
[----:B------:R-:W-:-:S02]  /*7500*/  IADD3.X R19, P0, PT, RZ, R19, RZ, P0, !PT ;  /* 0x00000013ff137210 */ /* 0x000fc4000071e4ff */
[----:B------:R-:W-:Y:S02]  /*7510*/  LOP3.LUT R21, RZ, R16, RZ, 0x33, !PT ;  /* 0x00000010ff157212 */ /* 0x000fe400078e33ff */
[----:B------:R-:W-:Y:S02]  /*7520*/  IADD3.X R18, P1, PT, RZ, R18, RZ, P0, !PT ;  /* 0x00000012ff127210 */ /* 0x000fe4000073e4ff */
[----:B------:R-:W-:-:S03]  /*7530*/  ISETP.GT.U32.AND P2, PT, R13, -0x1, PT ;  /* 0xffffffff0d00780c */ /* 0x000fc60003f44070 */
[----:B------:R-:W-:Y:S01]  /*7540*/  IMAD.X R21, RZ, RZ, R21, P1 ;  /* 0x000000ffff157224 */ /* 0x000fe200008e0615 */
[----:B------:R-:W-:-:S04]  /*7550*/  ISETP.GT.AND.EX P0, PT, R16, -0x1, PT, P2 ;  /* 0xffffffff1000780c */ /* 0x000fc80003f04320 */
[----:B------:R-:W-:Y:S02]  /*7560*/  SEL R14, R16, R21, P0 ;  /* 0x00000015100e7207 */ /* 0x000fe40000000000 */
[----:B------:R-:W-:Y:S02]  /*7570*/  SEL R13, R13, R18, P0 ;  /* 0x000000120d0d7207 */ /* 0x000fe40000000000 */
[----:B------:R-:W-:Y:S02]  /*7580*/  ISETP.NE.U32.AND P1, PT, R14, RZ, PT ;  /* 0x000000ff0e00720c */ /* 0x000fe40003f25070 */
[----:B------:R-:W-:Y:S02]  /*7590*/  SEL R12, R12, R19, P0 ;  /* 0x000000130c0c7207 */ /* 0x000fe40000000000 */
[----:B------:R-:W-:Y:S01]  /*75a0*/  SEL R21, R13, R14, !P1 ;  /* 0x0000000e0d157207 */ /* 0x000fe20004800000 */
[----:B------:R-:W-:-:S03]  /*75b0*/  @!P0 IMAD.MOV R17, RZ, RZ, -R17 ;  /* 0x000000ffff118224 */ /* 0x000fc600078e0a11 */
[----:B------:R-:W1:Y:S02]  /*75c0*/  FLO.U32 R18, R21 ;  /* 0x0000001500127300 */ /* 0x000e6400000e0000 */
[C---:B-1----:R-:W-:Y:S02]  /*75d0*/  IADD3 R20, PT, PT, -R18.reuse, 0x1f, RZ ;  /* 0x0000001f12147810 */ /* 0x042fe40007ffe1ff */
[----:B------:R-:W-:-:S03]  /*75e0*/  IADD3 R18, PT, PT, -R18, 0x3f, RZ ;  /* 0x0000003f12127810 */ /* 0x000fc60007ffe1ff */
[----:B------:R-:W-:-:S05]  /*75f0*/  @P1 IMAD.MOV R18, RZ, RZ, R20 ;  /* 0x000000ffff121224 */ /* 0x000fca00078e0214 */
[----:B------:R-:W-:-:S13]  /*7600*/  ISETP.NE.AND P1, PT, R18, RZ, PT ;  /* 0x000000ff1200720c */ /* 0x000fda0003f25270 */
[----:B0-----:R-:W-:Y:S05]  /*7610*/  @!P1 BRA `(.L_x_123) ;  /* 0x0000000000289947 */ /* 0x001fea0003800000 */
[C---:B------:R-:W-:Y:S02]  /*7620*/  LOP3.LUT R20, R18.reuse, 0x3f, RZ, 0xc0, !PT ;  /* 0x0000003f12147812 */ /* 0x040fe400078ec0ff */
[--C-:B------:R-:W-:Y:S02]  /*7630*/  SHF.R.U64 R17, R17, 0x1, R12.reuse ;  /* 0x0000000111117819 */ /* 0x100fe4000000120c */
[----:B------:R-:W-:Y:S02]  /*7640*/  SHF.R.U32.HI R12, RZ, 0x1, R12 ;  /* 0x00000001ff0c7819 */ /* 0x000fe4000001160c */
[----:B------:R-:W-:Y:S02]  /*7650*/  LOP3.LUT R19, R18, 0x3f, RZ, 0xc, !PT ;  /* 0x0000003f12137812 */ /* 0x000fe400078e0cff */
[CC--:B------:R-:W-:Y:S02]  /*7660*/  SHF.L.U64.HI R14, R13.reuse, R20.reuse, R14 ;  /* 0x000000140d0e7219 */ /* 0x0c0fe4000001020e */
[----:B------:R-:W-:-:S02]  /*7670*/  SHF.L.U32 R13, R13, R20, RZ ;  /* 0x000000140d0d7219 */ /* 0x000fc400000006ff */
[-CC-:B------:R-:W-:Y:S02]  /*7680*/  SHF.R.U64 R20, R17, R19.reuse, R12.reuse ;  /* 0x0000001311147219 */ /* 0x180fe4000000120c */
[----:B------:R-:W-:Y:S02]  /*7690*/  SHF.R.U32.HI R19, RZ, R19, R12 ;  /* 0x00000013ff137219 */ /* 0x000fe4000001160c */
[----:B------:R-:W-:Y:S02]  /*76a0*/  LOP3.LUT R13, R13, R20, RZ, 0xfc, !PT ;  /* 0x000000140d0d7212 */ /* 0x000fe400078efcff */
[----:B------:R-:W-:-:S07]  /*76b0*/  LOP3.LUT R14, R14, R19, RZ, 0xfc, !PT ;  /* 0x000000130e0e7212 */ /* 0x000fce00078efcff */
.L_x_123:
[----:B------:R-:W-:Y:S05]  /*76c0*/  BSYNC.RECONVERGENT B1 ;  /* 0x0000000000017941 */ /* 0x000fea0003800200 */
.L_x_122:
[----:B------:R-:W-:Y:S01]  /*76d0*/  IMAD.WIDE.U32 R44, R13, 0x2168c235, RZ ;  /* 0x2168c2350d2c7825 */ /* 0x000fe200078e00ff */
[----:B------:R-:W-:-:S03]  /*76e0*/  SHF.R.U32.HI R15, RZ, 0x1e, R15 ;  /* 0x0000001eff0f7819 */ /* 0x000fc6000001160f */
[----:B------:R-:W-:Y:S01]  /*76f0*/  IMAD.MOV.U32 R21, RZ, RZ, RZ ;  /* 0x000000ffff157224 */ /* 0x000fe200078e00ff */
[----:B------:R-:W-:Y:S01]  /*7700*/  MOV R20, R45 ;  /* 0x0000002d00147202 */ /* 0x000fe20000000f00 */
[----:B------:R-:W-:Y:S01]  /*7710*/  IMAD.HI.U32 R12, R14, -0x36f0255e, RZ ;  /* 0xc90fdaa20e0c7827 */ /* 0x000fe200078e00ff */
[----:B------:R-:W-:Y:S02]  /*7720*/  IADD3 RZ, P2, PT, R44, R44, RZ ;  /* 0x0000002c2cff7210 */ /* 0x000fe40007f5e0ff */
[----:B------:R-:W-:Y:S01]  /*7730*/  LEA.HI R15, R16, R15, RZ, 0x1 ;  /* 0x0000000f100f7211 */ /* 0x000fe200078f08ff */
[----:B------:R-:W-:-:S04]  /*7740*/  IMAD.WIDE.U32 R20, R13, -0x36f0255e, R20 ;  /* 0xc90fdaa20d147825 */ /* 0x000fc800078e0014 */
[----:B------:R-:W-:-:S04]  /*7750*/  IMAD.WIDE.U32 R20, P1, R14, 0x2168c235, R20 ;  /* 0x2168c2350e147825 */ /* 0x000fc80007820014 */
[----:B------:R-:W-:Y:S01]  /*7760*/  IMAD R14, R14, -0x36f0255e, RZ ;  /* 0xc90fdaa20e0e7824 */ /* 0x000fe200078e02ff */
[----:B------:R-:W-:Y:S01]  /*7770*/  IADD3.X RZ, P2, PT, R20, R20, RZ, P2, !PT ;  /* 0x0000001414ff7210 */ /* 0x000fe2000175e4ff */
[----:B------:R-:W-:-:S03]  /*7780*/  IMAD.X R12, RZ, RZ, R12, P1 ;  /* 0x000000ffff0c7224 */ /* 0x000fc600008e060c */
[----:B------:R-:W-:-:S04]  /*7790*/  IADD3 R14, P1, PT, R14, R21, RZ ;  /* 0x000000150e0e7210 */ /* 0x000fc80007f3e0ff */
[C---:B------:R-:W-:Y:S01]  /*77a0*/  IADD3.X R13, P2, PT, R14.reuse, R14, RZ, P2, !PT ;  /* 0x0000000e0e0d7210 */ /* 0x040fe2000175e4ff */
[----:B------:R-:W-:Y:S01]  /*77b0*/  IMAD.X R17, RZ, RZ, R12, P1 ;  /* 0x000000ffff117224 */ /* 0x000fe200008e060c */
[----:B------:R-:W-:-:S04]  /*77c0*/  ISETP.GT.U32.AND P1, PT, R14, RZ, PT ;  /* 0x000000ff0e00720c */ /* 0x000fc80003f24070 */
[C---:B------:R-:W-:Y:S02]  /*77d0*/  ISETP.GT.AND.EX P1, PT, R17.reuse, RZ, PT, P1 ;  /* 0x000000ff1100720c */ /* 0x040fe40003f24310 */
[-C--:B------:R-:W-:Y:S02]  /*77e0*/  IADD3.X R12, PT, PT, R17, R17.reuse, RZ, P2, !PT ;  /* 0x00000011110c7210 */ /* 0x080fe400017fe4ff */
[----:B------:R-:W-:Y:S02]  /*77f0*/  SEL R13, R13, R14, P1 ;  /* 0x0000000e0d0d7207 */ /* 0x000fe40000800000 */
[----:B------:R-:W-:Y:S02]  /*7800*/  SEL R12, R12, R17, P1 ;  /* 0x000000110c0c7207 */ /* 0x000fe40000800000 */
[----:B------:R-:W-:-:S05]  /*7810*/  IADD3 R13, P2, PT, R13, 0x1, RZ ;  /* 0x000000010d0d7810 */ /* 0x000fca0007f5e0ff */
[----:B------:R-:W-:-:S05]  /*7820*/  IMAD.X R12, RZ, RZ, R12, P2 ;  /* 0x000000ffff0c7224 */ /* 0x000fca00010e060c */
[----:B------:R-:W-:-:S04]  /*7830*/  SHF.R.U64 R13, R13, 0xa, R12 ;  /* 0x0000000a0d0d7819 */ /* 0x000fc8000000120c */
[----:B------:R-:W-:Y:S02]  /*7840*/  IADD3 R17, P2, PT, R13, 0x1, RZ ;  /* 0x000000010d117810 */ /* 0x000fe40007f5e0ff */
[----:B------:R-:W-:Y:S02]  /*7850*/  SEL R13, RZ, 0xffffffff, !P1 ;  /* 0xffffffffff0d7807 */ /* 0x000fe40004800000 */
[----:B------:R-:W-:Y:S02]  /*7860*/  LEA.HI.X R12, R12, RZ, RZ, 0x16, P2 ;  /* 0x000000ff0c0c7211 */ /* 0x000fe400010fb4ff */
[----:B------:R-:W-:Y:S01]  /*7870*/  LOP3.LUT P1, R14, R23, 0x80000000, RZ, 0xc0, !PT ;  /* 0x80000000170e7812 */ /* 0x000fe2000782c0ff */
[----:B------:R-:W-:Y:S01]  /*7880*/  IMAD.IADD R13, R13, 0x1, -R18 ;  /* 0x000000010d0d7824 */ /* 0x000fe200078e0a12 */
[--C-:B------:R-:W-:Y:S02]  /*7890*/  SHF.R.U64 R17, R17, 0x1, R12.reuse ;  /* 0x0000000111117819 */ /* 0x100fe4000000120c */
[----:B------:R-:W-:Y:S01]  /*78a0*/  SHF.R.U32.HI R18, RZ, 0x1, R12 ;  /* 0x00000001ff127819 */ /* 0x000fe2000001160c */
[----:B------:R-:W-:Y:S01]  /*78b0*/  IMAD.SHL.U32 R13, R13, 0x100000, RZ ;  /* 0x001000000d0d7824 */ /* 0x000fe200078e00ff */
[----:B------:R-:W-:-:S02]  /*78c0*/  IADD3 R12, P2, P3, RZ, RZ, R17 ;  /* 0x000000ffff0c7210 */ /* 0x000fc40007b5e011 */
[----:B------:R-:W-:Y:S02]  /*78d0*/  @!P0 LOP3.LUT R14, R14, 0x80000000, RZ, 0x3c, !PT ;  /* 0x800000000e0e8812 */ /* 0x000fe400078e3cff */
[----:B------:R-:W-:-:S03]  /*78e0*/  IADD3.X R13, PT, PT, R13, 0x3fe00000, R18, P2, P3 ;  /* 0x3fe000000d0d7810 */ /* 0x000fc600017e6412 */
[----:B------:R-:W-:Y:S02]  /*78f0*/  @P1 IADD3 R15, PT, PT, -R15, RZ, RZ ;  /* 0x000000ff0f0f1210 */ /* 0x000fe40007ffe1ff */
[----:B------:R-:W-:-:S07]  /*7900*/  LOP3.LUT R23, R13, R14, RZ, 0xfc, !PT ;  /* 0x0000000e0d177212 */ /* 0x000fce00078efcff */
.L_x_117:
[----:B------:R-:W-:Y:S02]  /*7910*/  IMAD.MOV.U32 R13, RZ, RZ, R23 ;  /* 0x000000ffff0d7224 */ /* 0x000fe400078e0017 */
[----:B------:R-:W-:-:S04]  /*7920*/  IMAD.MOV.U32 R23, RZ, RZ, 0x0 ;  /* 0x00000000ff177424 */ /* 0x000fc800078e00ff */
[----:B------:R-:W-:Y:S05]  /*7930*/  RET.REL.NODEC R22 `(_Z9ux_kerneliddddddddjdPjS_S_S_y) ;  /* 0xffffff8416b07950 */ /* 0x000fea0003c3ffff */
.L_x_124:
[----:B------:R-:W-:-:S00]  /*7940*/  BRA `(.L_x_124) ;  /* 0xfffffffc00fc7947 */ /* 0x000fc0000383ffff */
[----:B------:R-:W-:-:S00]  /*7950*/  NOP ;  /* 0x0000000000007918 */ /* 0x000fc00000000000 */
        /* <DEDUP_REMOVED lines=10> */
.L_x_127:


//--------------------- .nv.global.init           --------------------------
	.section	.nv.global.init,"aw",@progbits
	.align	16
.nv.global.init:
	.type		__cudart_sin_cos_coeffs,@object
	.size		__cudart_sin_cos_coeffs,(__cudart_i2opi_d - __cudart_sin_cos_coeffs)
__cudart_sin_cos_coeffs:
        /*0000*/ 	.byte	0x46, 0xd2, 0xb0, 0x2c, 0xf1, 0xe5, 0x5a, 0xbe, 0x92, 0xe3, 0xac, 0x69, 0xe3, 0x1d, 0xc7, 0x3e
        /*0010*/ 	.byte	0xa1, 0x62, 0xdb, 0x19, 0xa0, 0x01, 0x2a, 0xbf, 0x18, 0x08, 0x11, 0x11, 0x11, 0x11, 0x81, 0x3f
        /*0020*/ 	.byte	0x54, 0x55, 0x55, 0x55, 0x55, 0x55, 0xc5, 0xbf, 0x00, 0x00, 0x00, 0x00, 0x00, 0x00, 0x00, 0x00
        /*0030*/ 	.byte	0x00, 0x00, 0x00, 0x00, 0x00, 0x00, 0x00, 0x00, 0x64, 0x81, 0xfd, 0x20, 0x83, 0xff, 0xa8, 0xbd
        /*0040*/ 	.byte	0x28, 0x85, 0xef, 0xc1, 0xa7, 0xee, 0x21, 0x3e, 0xd9, 0xe6, 0x06, 0x8e, 0x4f, 0x7e, 0x92, 0xbe
        /*0050*/ 	.byte	0xe9, 0xbc, 0xdd, 0x19, 0xa0, 0x01, 0xfa, 0x3e, 0x47, 0x5d, 0xc1, 0x16, 0x6c, 0xc1, 0x56, 0xbf
        /*0060*/ 	.byte	0x51, 0x55, 0x55, 0x55, 0x55, 0x55, 0xa5, 0x3f, 0x00, 0x00, 0x00, 0x00, 0x00, 0x00, 0xe0, 0xbf
        /*0070*/ 	.byte	0x00, 0x00, 0x00, 0x00, 0x00, 0x00, 0xf0, 0x3f, 0x00, 0x00, 0x00, 0x00, 0x00, 0x00, 0x00, 0x00
	.type		__cudart_i2opi_d,@object
	.size		__cudart_i2opi_d,(mrg32k3aM1SubSeq - __cudart_i2opi_d)
__cudart_i2opi_d:
        /* <DEDUP_REMOVED lines=9> */
	.type		mrg32k3aM1SubSeq,@object
	.size		mrg32k3aM1SubSeq,(mrg32k3aM2SubSeq - mrg32k3aM1SubSeq)
mrg32k3aM1SubSeq:
        /* <DEDUP_REMOVED lines=126> */
	.type		mrg32k3aM2SubSeq,@object
	.size		mrg32k3aM2SubSeq,(mrg32k3aM1 - mrg32k3aM2SubSeq)
mrg32k3aM2SubSeq:
        /* <DEDUP_REMOVED lines=126> */
	.type		mrg32k3aM1,@object
	.size		mrg32k3aM1,(mrg32k3aM1Seq - mrg32k3aM1)
mrg32k3aM1:
        /* <DEDUP_REMOVED lines=144> */
	.type		mrg32k3aM1Seq,@object
	.size		mrg32k3aM1Seq,(mrg32k3aM2 - mrg32k3aM1Seq)
mrg32k3aM1Seq:
        /* <DEDUP_REMOVED lines=144> */
	.type		mrg32k3aM2,@object
	.size		mrg32k3aM2,(mrg32k3aM2Seq - mrg32k3aM2)
mrg32k3aM2:
        /* <DEDUP_REMOVED lines=144> */
	.type		mrg32k3aM2Seq,@object
	.size		mrg32k3aM2Seq,(precalc_xorwow_matrix - mrg32k3aM2Seq)
mrg32k3aM2Seq:
        /* <DEDUP_REMOVED lines=144> */
	.type		precalc_xorwow_matrix,@object
	.size		precalc_xorwow_matrix,(precalc_xorwow_offset_matrix - precalc_xorwow_matrix)
precalc_xorwow_matrix:
        /* <DEDUP_REMOVED lines=6400> */
	.type		precalc_xorwow_offset_matrix,@object
	.size		precalc_xorwow_offset_matrix,(.L_1 - precalc_xorwow_offset_matrix)
precalc_xorwow_offset_matrix:
        /* <DEDUP_REMOVED lines=6400> */
.L_1:


//--------------------- .nv.shared._Z9ux_kerneliddddddddjdPjS_S_S_y --------------------------
	.section	.nv.shared._Z9ux_kerneliddddddddjdPjS_S_S_y,"aw",@nobits
	.sectionflags	@""
	.align	16
	.zero		1024


//--------------------- .nv.shared.reserved.0     --------------------------
	.section	.nv.shared.reserved.0,"aw",@nobits
	.weak		__nv_reservedSMEM_offset_0_alias
	.size		__nv_reservedSMEM_offset_0_alias, 0, 64
	.other		__nv_reservedSMEM_offset_0_alias,@"STO_CUDA_RESERVED_SHARED STV_DEFAULT"
__nv_reservedSMEM_offset_0_alias:
	.zero		0
	.zero		64


//--------------------- .nv.constant0._Z9ux_kerneliddddddddjdPjS_S_S_y --------------------------
	.section	.nv.constant0._Z9ux_kerneliddddddddjdPjS_S_S_y,"a",@progbits
	.sectionflags	@""
	.align	4
.nv.constant0._Z9ux_kerneliddddddddjdPjS_S_S_y:
	.zero		1024


//--------------------- SYMBOLS --------------------------

	.type		.nv.reservedSmem.offset0,@object
	.size		.nv.reservedSmem.offset0,0x4
	.type		.nv.reservedSmem.cap,@object
	.size		.nv.reservedSmem.cap,0x4
